//
// Generated by NVIDIA NVVM Compiler
//
// Compiler Build ID: CL-36424714
// Cuda compilation tools, release 13.0, V13.0.88
// Based on NVVM 20.0.0
//

.version 9.0
.target sm_100
.address_size 64

	// .globl	mul_float

.visible .entry mul_float(
	.param .u64 .ptr .align 1 mul_float_param_0,
	.param .u64 .ptr .align 1 mul_float_param_1,
	.param .u64 .ptr .align 1 mul_float_param_2,
	.param .align 4 .b8 mul_float_param_3[8],
	.param .align 4 .b8 mul_float_param_4[8]
)
{
	.reg .pred 	%p<13>;
	.reg .b32 	%r<94>;
	.reg .b32 	%f<68>;
	.reg .b64 	%rd<69>;

	ld.param.u32 	%r1, [mul_float_param_3+4];
	ld.param.u32 	%r2, [mul_float_param_4+4];
	ld.param.u64 	%rd4, [mul_float_param_0];
	ld.param.u64 	%rd5, [mul_float_param_1];
	ld.param.u64 	%rd3, [mul_float_param_2];
	ld.param.u32 	%r46, [mul_float_param_3];
	cvta.to.global.u64 	%rd1, %rd5;
	cvta.to.global.u64 	%rd2, %rd4;
	mov.u32 	%r48, %ctaid.x;
	mov.u32 	%r49, %ntid.x;
	mul.lo.s32 	%r3, %r48, %r49;
	mov.u32 	%r4, %tid.x;
	add.s32 	%r5, %r3, %r4;
	mov.u32 	%r50, %ctaid.y;
	mov.u32 	%r51, %ntid.y;
	mov.u32 	%r52, %tid.y;
	mad.lo.s32 	%r53, %r50, %r51, %r52;
	setp.ge.u32 	%p1, %r5, %r2;
	setp.ge.u32 	%p2, %r53, %r46;
	or.pred  	%p3, %p1, %p2;
	@%p3 bra 	$L__BB0_14;
	setp.eq.s32 	%p4, %r1, 0;
	mov.f32 	%f67, 0f00000000;
	@%p4 bra 	$L__BB0_13;
	mul.lo.s32 	%r7, %r1, %r53;
	and.b32  	%r8, %r1, 7;
	setp.lt.u32 	%p5, %r1, 8;
	mov.f32 	%f67, 0f00000000;
	mov.b32 	%r92, 0;
	@%p5 bra 	$L__BB0_5;
	and.b32  	%r92, %r1, -8;
	neg.s32 	%r90, %r92;
	add.s32 	%r55, %r2, %r4;
	add.s32 	%r89, %r55, %r3;
	shl.b32 	%r12, %r2, 3;
	shl.b32 	%r56, %r2, 1;
	add.s32 	%r88, %r5, %r56;
	mad.lo.s32 	%r87, %r2, 3, %r5;
	shl.b32 	%r57, %r2, 2;
	add.s32 	%r86, %r5, %r57;
	mad.lo.s32 	%r85, %r2, 5, %r5;
	mad.lo.s32 	%r84, %r2, 6, %r5;
	mad.lo.s32 	%r83, %r2, 7, %r5;
	add.s32 	%r81, %r7, 3;
	mov.f32 	%f67, 0f00000000;
	mov.u32 	%r82, %r5;
$L__BB0_4:
	.pragma "nounroll";
	add.s32 	%r58, %r81, -3;
	mul.wide.u32 	%rd6, %r58, 4;
	add.s64 	%rd7, %rd2, %rd6;
	ld.global.f32 	%f17, [%rd7];
	mul.wide.u32 	%rd8, %r82, 4;
	add.s64 	%rd9, %rd1, %rd8;
	ld.global.f32 	%f18, [%rd9];
	fma.rn.f32 	%f19, %f17, %f18, %f67;
	add.s32 	%r59, %r81, -2;
	mul.wide.u32 	%rd10, %r59, 4;
	add.s64 	%rd11, %rd2, %rd10;
	ld.global.f32 	%f20, [%rd11];
	mul.wide.u32 	%rd12, %r89, 4;
	add.s64 	%rd13, %rd1, %rd12;
	ld.global.f32 	%f21, [%rd13];
	fma.rn.f32 	%f22, %f20, %f21, %f19;
	add.s32 	%r60, %r81, -1;
	mul.wide.u32 	%rd14, %r60, 4;
	add.s64 	%rd15, %rd2, %rd14;
	ld.global.f32 	%f23, [%rd15];
	mul.wide.u32 	%rd16, %r88, 4;
	add.s64 	%rd17, %rd1, %rd16;
	ld.global.f32 	%f24, [%rd17];
	fma.rn.f32 	%f25, %f23, %f24, %f22;
	add.s32 	%r61, %r81, 4;
	mul.wide.u32 	%rd18, %r81, 4;
	add.s64 	%rd19, %rd2, %rd18;
	ld.global.f32 	%f26, [%rd19];
	mul.wide.u32 	%rd20, %r87, 4;
	add.s64 	%rd21, %rd1, %rd20;
	ld.global.f32 	%f27, [%rd21];
	fma.rn.f32 	%f28, %f26, %f27, %f25;
	add.s32 	%r62, %r81, 1;
	mul.wide.u32 	%rd22, %r62, 4;
	add.s64 	%rd23, %rd2, %rd22;
	ld.global.f32 	%f29, [%rd23];
	mul.wide.u32 	%rd24, %r86, 4;
	add.s64 	%rd25, %rd1, %rd24;
	ld.global.f32 	%f30, [%rd25];
	fma.rn.f32 	%f31, %f29, %f30, %f28;
	add.s32 	%r63, %r81, 2;
	mul.wide.u32 	%rd26, %r63, 4;
	add.s64 	%rd27, %rd2, %rd26;
	ld.global.f32 	%f32, [%rd27];
	mul.wide.u32 	%rd28, %r85, 4;
	add.s64 	%rd29, %rd1, %rd28;
	ld.global.f32 	%f33, [%rd29];
	fma.rn.f32 	%f34, %f32, %f33, %f31;
	add.s32 	%r64, %r81, 3;
	mul.wide.u32 	%rd30, %r64, 4;
	add.s64 	%rd31, %rd2, %rd30;
	ld.global.f32 	%f35, [%rd31];
	mul.wide.u32 	%rd32, %r84, 4;
	add.s64 	%rd33, %rd1, %rd32;
	ld.global.f32 	%f36, [%rd33];
	fma.rn.f32 	%f37, %f35, %f36, %f34;
	mul.wide.u32 	%rd34, %r61, 4;
	add.s64 	%rd35, %rd2, %rd34;
	ld.global.f32 	%f38, [%rd35];
	mul.wide.u32 	%rd36, %r83, 4;
	add.s64 	%rd37, %rd1, %rd36;
	ld.global.f32 	%f39, [%rd37];
	fma.rn.f32 	%f67, %f38, %f39, %f37;
	add.s32 	%r90, %r90, 8;
	add.s32 	%r89, %r89, %r12;
	add.s32 	%r88, %r88, %r12;
	add.s32 	%r87, %r87, %r12;
	add.s32 	%r86, %r86, %r12;
	add.s32 	%r85, %r85, %r12;
	add.s32 	%r84, %r84, %r12;
	add.s32 	%r83, %r83, %r12;
	add.s32 	%r82, %r82, %r12;
	add.s32 	%r81, %r81, 8;
	setp.ne.s32 	%p6, %r90, 0;
	@%p6 bra 	$L__BB0_4;
$L__BB0_5:
	setp.eq.s32 	%p7, %r8, 0;
	@%p7 bra 	$L__BB0_13;
	and.b32  	%r41, %r1, 3;
	setp.lt.u32 	%p8, %r8, 4;
	@%p8 bra 	$L__BB0_8;
	add.s32 	%r65, %r92, %r7;
	mul.wide.u32 	%rd38, %r65, 4;
	add.s64 	%rd39, %rd2, %rd38;
	ld.global.f32 	%f41, [%rd39];
	mad.lo.s32 	%r66, %r92, %r2, %r5;
	mul.wide.u32 	%rd40, %r66, 4;
	add.s64 	%rd41, %rd1, %rd40;
	ld.global.f32 	%f42, [%rd41];
	fma.rn.f32 	%f43, %f41, %f42, %f67;
	add.s32 	%r67, %r65, 1;
	mul.wide.u32 	%rd42, %r67, 4;
	add.s64 	%rd43, %rd2, %rd42;
	ld.global.f32 	%f44, [%rd43];
	add.s32 	%r68, %r66, %r2;
	mul.wide.u32 	%rd44, %r68, 4;
	add.s64 	%rd45, %rd1, %rd44;
	ld.global.f32 	%f45, [%rd45];
	fma.rn.f32 	%f46, %f44, %f45, %f43;
	add.s32 	%r69, %r65, 2;
	mul.wide.u32 	%rd46, %r69, 4;
	add.s64 	%rd47, %rd2, %rd46;
	ld.global.f32 	%f47, [%rd47];
	add.s32 	%r70, %r68, %r2;
	mul.wide.u32 	%rd48, %r70, 4;
	add.s64 	%rd49, %rd1, %rd48;
	ld.global.f32 	%f48, [%rd49];
	fma.rn.f32 	%f49, %f47, %f48, %f46;
	add.s32 	%r71, %r65, 3;
	mul.wide.u32 	%rd50, %r71, 4;
	add.s64 	%rd51, %rd2, %rd50;
	ld.global.f32 	%f50, [%rd51];
	add.s32 	%r72, %r70, %r2;
	mul.wide.u32 	%rd52, %r72, 4;
	add.s64 	%rd53, %rd1, %rd52;
	ld.global.f32 	%f51, [%rd53];
	fma.rn.f32 	%f67, %f50, %f51, %f49;
	add.s32 	%r92, %r92, 4;
$L__BB0_8:
	setp.eq.s32 	%p9, %r41, 0;
	@%p9 bra 	$L__BB0_13;
	setp.eq.s32 	%p10, %r41, 1;
	@%p10 bra 	$L__BB0_11;
	add.s32 	%r73, %r92, %r7;
	mul.wide.u32 	%rd54, %r73, 4;
	add.s64 	%rd55, %rd2, %rd54;
	ld.global.f32 	%f53, [%rd55];
	mad.lo.s32 	%r74, %r92, %r2, %r5;
	mul.wide.u32 	%rd56, %r74, 4;
	add.s64 	%rd57, %rd1, %rd56;
	ld.global.f32 	%f54, [%rd57];
	fma.rn.f32 	%f55, %f53, %f54, %f67;
	add.s32 	%r75, %r73, 1;
	mul.wide.u32 	%rd58, %r75, 4;
	add.s64 	%rd59, %rd2, %rd58;
	ld.global.f32 	%f56, [%rd59];
	add.s32 	%r76, %r74, %r2;
	mul.wide.u32 	%rd60, %r76, 4;
	add.s64 	%rd61, %rd1, %rd60;
	ld.global.f32 	%f57, [%rd61];
	fma.rn.f32 	%f67, %f56, %f57, %f55;
	add.s32 	%r92, %r92, 2;
$L__BB0_11:
	and.b32  	%r77, %r1, 1;
	setp.eq.b32 	%p11, %r77, 1;
	not.pred 	%p12, %p11;
	@%p12 bra 	$L__BB0_13;
	add.s32 	%r78, %r92, %r7;
	mul.wide.u32 	%rd62, %r78, 4;
	add.s64 	%rd63, %rd2, %rd62;
	ld.global.f32 	%f58, [%rd63];
	mad.lo.s32 	%r79, %r92, %r2, %r5;
	mul.wide.u32 	%rd64, %r79, 4;
	add.s64 	%rd65, %rd1, %rd64;
	ld.global.f32 	%f59, [%rd65];
	fma.rn.f32 	%f67, %f58, %f59, %f67;
$L__BB0_13:
	mad.lo.s32 	%r80, %r2, %r53, %r5;
	cvta.to.global.u64 	%rd66, %rd3;
	mul.wide.u32 	%rd67, %r80, 4;
	add.s64 	%rd68, %rd66, %rd67;
	st.global.f32 	[%rd68], %f67;
$L__BB0_14:
	ret;

}
	// .globl	transpose_float
.visible .entry transpose_float(
	.param .u64 .ptr .align 1 transpose_float_param_0,
	.param .u64 .ptr .align 1 transpose_float_param_1,
	.param .align 4 .b8 transpose_float_param_2[8]
)
{
	.reg .pred 	%p<2>;
	.reg .b32 	%r<12>;
	.reg .b32 	%f<2>;
	.reg .b64 	%rd<9>;

	ld.param.u64 	%rd1, [transpose_float_param_0];
	ld.param.u32 	%r1, [transpose_float_param_2];
	ld.param.u32 	%r2, [transpose_float_param_2+4];
	ld.param.u64 	%rd2, [transpose_float_param_1];
	mov.u32 	%r4, %ctaid.x;
	mov.u32 	%r5, %ntid.x;
	mov.u32 	%r6, %tid.x;
	mad.lo.s32 	%r3, %r4, %r5, %r6;
	mul.lo.s32 	%r7, %r1, %r2;
	setp.ge.u32 	%p1, %r3, %r7;
	@%p1 bra 	$L__BB1_2;
	cvta.to.global.u64 	%rd3, %rd1;
	cvta.to.global.u64 	%rd4, %rd2;
	div.u32 	%r8, %r3, %r2;
	mul.lo.s32 	%r9, %r8, %r2;
	sub.s32 	%r10, %r3, %r9;
	mul.wide.u32 	%rd5, %r3, 4;
	add.s64 	%rd6, %rd3, %rd5;
	ld.global.f32 	%f1, [%rd6];
	mad.lo.s32 	%r11, %r10, %r1, %r8;
	mul.wide.u32 	%rd7, %r11, 4;
	add.s64 	%rd8, %rd4, %rd7;
	st.global.f32 	[%rd8], %f1;
$L__BB1_2:
	ret;

}
	// .globl	mul_double
.visible .entry mul_double(
	.param .u64 .ptr .align 1 mul_double_param_0,
	.param .u64 .ptr .align 1 mul_double_param_1,
	.param .u64 .ptr .align 1 mul_double_param_2,
	.param .align 4 .b8 mul_double_param_3[8],
	.param .align 4 .b8 mul_double_param_4[8]
)
{
	.reg .pred 	%p<13>;
	.reg .b32 	%r<94>;
	.reg .b64 	%rd<69>;
	.reg .b64 	%fd<68>;

	ld.param.u32 	%r1, [mul_double_param_3+4];
	ld.param.u32 	%r2, [mul_double_param_4+4];
	ld.param.u64 	%rd4, [mul_double_param_0];
	ld.param.u64 	%rd5, [mul_double_param_1];
	ld.param.u64 	%rd3, [mul_double_param_2];
	ld.param.u32 	%r45, [mul_double_param_3];
	cvta.to.global.u64 	%rd1, %rd5;
	cvta.to.global.u64 	%rd2, %rd4;
	mov.u32 	%r47, %ctaid.x;
	mov.u32 	%r48, %ntid.x;
	mul.lo.s32 	%r3, %r47, %r48;
	mov.u32 	%r4, %tid.x;
	add.s32 	%r5, %r3, %r4;
	mov.u32 	%r49, %ctaid.y;
	mov.u32 	%r50, %ntid.y;
	mov.u32 	%r51, %tid.y;
	mad.lo.s32 	%r52, %r49, %r50, %r51;
	setp.ge.u32 	%p1, %r5, %r2;
	setp.ge.u32 	%p2, %r52, %r45;
	or.pred  	%p3, %p1, %p2;
	@%p3 bra 	$L__BB2_14;
	setp.eq.s32 	%p4, %r1, 0;
	mov.f64 	%fd67, 0d0000000000000000;
	@%p4 bra 	$L__BB2_13;
	mul.lo.s32 	%r7, %r1, %r52;
	and.b32  	%r8, %r1, 7;
	setp.lt.u32 	%p5, %r1, 8;
	mov.f64 	%fd67, 0d0000000000000000;
	mov.b32 	%r92, 0;
	@%p5 bra 	$L__BB2_5;
	and.b32  	%r92, %r1, -8;
	neg.s32 	%r90, %r92;
	add.s32 	%r54, %r2, %r4;
	add.s32 	%r89, %r54, %r3;
	shl.b32 	%r55, %r2, 1;
	add.s32 	%r88, %r5, %r55;
	mad.lo.s32 	%r87, %r2, 3, %r5;
	shl.b32 	%r56, %r2, 2;
	add.s32 	%r86, %r5, %r56;
	mad.lo.s32 	%r85, %r2, 5, %r5;
	mad.lo.s32 	%r84, %r2, 6, %r5;
	mad.lo.s32 	%r83, %r2, 7, %r5;
	add.s32 	%r81, %r7, 3;
	mov.f64 	%fd67, 0d0000000000000000;
	mov.u32 	%r82, %r5;
$L__BB2_4:
	.pragma "nounroll";
	add.s32 	%r57, %r81, -3;
	mul.wide.u32 	%rd6, %r57, 8;
	add.s64 	%rd7, %rd2, %rd6;
	ld.global.f64 	%fd17, [%rd7];
	mul.wide.u32 	%rd8, %r82, 8;
	add.s64 	%rd9, %rd1, %rd8;
	ld.global.f64 	%fd18, [%rd9];
	fma.rn.f64 	%fd19, %fd17, %fd18, %fd67;
	add.s32 	%r58, %r81, -2;
	mul.wide.u32 	%rd10, %r58, 8;
	add.s64 	%rd11, %rd2, %rd10;
	ld.global.f64 	%fd20, [%rd11];
	mul.wide.u32 	%rd12, %r89, 8;
	add.s64 	%rd13, %rd1, %rd12;
	ld.global.f64 	%fd21, [%rd13];
	fma.rn.f64 	%fd22, %fd20, %fd21, %fd19;
	add.s32 	%r59, %r81, -1;
	mul.wide.u32 	%rd14, %r59, 8;
	add.s64 	%rd15, %rd2, %rd14;
	ld.global.f64 	%fd23, [%rd15];
	mul.wide.u32 	%rd16, %r88, 8;
	add.s64 	%rd17, %rd1, %rd16;
	ld.global.f64 	%fd24, [%rd17];
	fma.rn.f64 	%fd25, %fd23, %fd24, %fd22;
	add.s32 	%r60, %r81, 4;
	mul.wide.u32 	%rd18, %r81, 8;
	add.s64 	%rd19, %rd2, %rd18;
	ld.global.f64 	%fd26, [%rd19];
	mul.wide.u32 	%rd20, %r87, 8;
	add.s64 	%rd21, %rd1, %rd20;
	ld.global.f64 	%fd27, [%rd21];
	fma.rn.f64 	%fd28, %fd26, %fd27, %fd25;
	add.s32 	%r61, %r81, 1;
	mul.wide.u32 	%rd22, %r61, 8;
	add.s64 	%rd23, %rd2, %rd22;
	ld.global.f64 	%fd29, [%rd23];
	mul.wide.u32 	%rd24, %r86, 8;
	add.s64 	%rd25, %rd1, %rd24;
	ld.global.f64 	%fd30, [%rd25];
	fma.rn.f64 	%fd31, %fd29, %fd30, %fd28;
	add.s32 	%r62, %r81, 2;
	mul.wide.u32 	%rd26, %r62, 8;
	add.s64 	%rd27, %rd2, %rd26;
	ld.global.f64 	%fd32, [%rd27];
	mul.wide.u32 	%rd28, %r85, 8;
	add.s64 	%rd29, %rd1, %rd28;
	ld.global.f64 	%fd33, [%rd29];
	fma.rn.f64 	%fd34, %fd32, %fd33, %fd31;
	add.s32 	%r63, %r81, 3;
	mul.wide.u32 	%rd30, %r63, 8;
	add.s64 	%rd31, %rd2, %rd30;
	ld.global.f64 	%fd35, [%rd31];
	mul.wide.u32 	%rd32, %r84, 8;
	add.s64 	%rd33, %rd1, %rd32;
	ld.global.f64 	%fd36, [%rd33];
	fma.rn.f64 	%fd37, %fd35, %fd36, %fd34;
	mul.wide.u32 	%rd34, %r60, 8;
	add.s64 	%rd35, %rd2, %rd34;
	ld.global.f64 	%fd38, [%rd35];
	mul.wide.u32 	%rd36, %r83, 8;
	add.s64 	%rd37, %rd1, %rd36;
	ld.global.f64 	%fd39, [%rd37];
	fma.rn.f64 	%fd67, %fd38, %fd39, %fd37;
	add.s32 	%r90, %r90, 8;
	shl.b32 	%r64, %r2, 3;
	add.s32 	%r89, %r89, %r64;
	add.s32 	%r88, %r88, %r64;
	add.s32 	%r87, %r87, %r64;
	add.s32 	%r86, %r86, %r64;
	add.s32 	%r85, %r85, %r64;
	add.s32 	%r84, %r84, %r64;
	add.s32 	%r83, %r83, %r64;
	add.s32 	%r82, %r82, %r64;
	add.s32 	%r81, %r81, 8;
	setp.ne.s32 	%p6, %r90, 0;
	@%p6 bra 	$L__BB2_4;
$L__BB2_5:
	setp.eq.s32 	%p7, %r8, 0;
	@%p7 bra 	$L__BB2_13;
	and.b32  	%r40, %r1, 3;
	setp.lt.u32 	%p8, %r8, 4;
	@%p8 bra 	$L__BB2_8;
	add.s32 	%r65, %r92, %r7;
	mul.wide.u32 	%rd38, %r65, 8;
	add.s64 	%rd39, %rd2, %rd38;
	ld.global.f64 	%fd41, [%rd39];
	mad.lo.s32 	%r66, %r92, %r2, %r5;
	mul.wide.u32 	%rd40, %r66, 8;
	add.s64 	%rd41, %rd1, %rd40;
	ld.global.f64 	%fd42, [%rd41];
	fma.rn.f64 	%fd43, %fd41, %fd42, %fd67;
	add.s32 	%r67, %r65, 1;
	mul.wide.u32 	%rd42, %r67, 8;
	add.s64 	%rd43, %rd2, %rd42;
	ld.global.f64 	%fd44, [%rd43];
	add.s32 	%r68, %r66, %r2;
	mul.wide.u32 	%rd44, %r68, 8;
	add.s64 	%rd45, %rd1, %rd44;
	ld.global.f64 	%fd45, [%rd45];
	fma.rn.f64 	%fd46, %fd44, %fd45, %fd43;
	add.s32 	%r69, %r65, 2;
	mul.wide.u32 	%rd46, %r69, 8;
	add.s64 	%rd47, %rd2, %rd46;
	ld.global.f64 	%fd47, [%rd47];
	add.s32 	%r70, %r68, %r2;
	mul.wide.u32 	%rd48, %r70, 8;
	add.s64 	%rd49, %rd1, %rd48;
	ld.global.f64 	%fd48, [%rd49];
	fma.rn.f64 	%fd49, %fd47, %fd48, %fd46;
	add.s32 	%r71, %r65, 3;
	mul.wide.u32 	%rd50, %r71, 8;
	add.s64 	%rd51, %rd2, %rd50;
	ld.global.f64 	%fd50, [%rd51];
	add.s32 	%r72, %r70, %r2;
	mul.wide.u32 	%rd52, %r72, 8;
	add.s64 	%rd53, %rd1, %rd52;
	ld.global.f64 	%fd51, [%rd53];
	fma.rn.f64 	%fd67, %fd50, %fd51, %fd49;
	add.s32 	%r92, %r92, 4;
$L__BB2_8:
	setp.eq.s32 	%p9, %r40, 0;
	@%p9 bra 	$L__BB2_13;
	setp.eq.s32 	%p10, %r40, 1;
	@%p10 bra 	$L__BB2_11;
	add.s32 	%r73, %r92, %r7;
	mul.wide.u32 	%rd54, %r73, 8;
	add.s64 	%rd55, %rd2, %rd54;
	ld.global.f64 	%fd53, [%rd55];
	mad.lo.s32 	%r74, %r92, %r2, %r5;
	mul.wide.u32 	%rd56, %r74, 8;
	add.s64 	%rd57, %rd1, %rd56;
	ld.global.f64 	%fd54, [%rd57];
	fma.rn.f64 	%fd55, %fd53, %fd54, %fd67;
	add.s32 	%r75, %r73, 1;
	mul.wide.u32 	%rd58, %r75, 8;
	add.s64 	%rd59, %rd2, %rd58;
	ld.global.f64 	%fd56, [%rd59];
	add.s32 	%r76, %r74, %r2;
	mul.wide.u32 	%rd60, %r76, 8;
	add.s64 	%rd61, %rd1, %rd60;
	ld.global.f64 	%fd57, [%rd61];
	fma.rn.f64 	%fd67, %fd56, %fd57, %fd55;
	add.s32 	%r92, %r92, 2;
$L__BB2_11:
	and.b32  	%r77, %r1, 1;
	setp.eq.b32 	%p11, %r77, 1;
	not.pred 	%p12, %p11;
	@%p12 bra 	$L__BB2_13;
	add.s32 	%r78, %r92, %r7;
	mul.wide.u32 	%rd62, %r78, 8;
	add.s64 	%rd63, %rd2, %rd62;
	ld.global.f64 	%fd58, [%rd63];
	mad.lo.s32 	%r79, %r92, %r2, %r5;
	mul.wide.u32 	%rd64, %r79, 8;
	add.s64 	%rd65, %rd1, %rd64;
	ld.global.f64 	%fd59, [%rd65];
	fma.rn.f64 	%fd67, %fd58, %fd59, %fd67;
$L__BB2_13:
	mad.lo.s32 	%r80, %r2, %r52, %r5;
	cvta.to.global.u64 	%rd66, %rd3;
	mul.wide.u32 	%rd67, %r80, 8;
	add.s64 	%rd68, %rd66, %rd67;
	st.global.f64 	[%rd68], %fd67;
$L__BB2_14:
	ret;

}
	// .globl	transpose_double
.visible .entry transpose_double(
	.param .u64 .ptr .align 1 transpose_double_param_0,
	.param .u64 .ptr .align 1 transpose_double_param_1,
	.param .align 4 .b8 transpose_double_param_2[8]
)
{
	.reg .pred 	%p<2>;
	.reg .b32 	%r<12>;
	.reg .b64 	%rd<9>;
	.reg .b64 	%fd<2>;

	ld.param.u64 	%rd1, [transpose_double_param_0];
	ld.param.u32 	%r1, [transpose_double_param_2];
	ld.param.u32 	%r2, [transpose_double_param_2+4];
	ld.param.u64 	%rd2, [transpose_double_param_1];
	mov.u32 	%r4, %ctaid.x;
	mov.u32 	%r5, %ntid.x;
	mov.u32 	%r6, %tid.x;
	mad.lo.s32 	%r3, %r4, %r5, %r6;
	mul.lo.s32 	%r7, %r1, %r2;
	setp.ge.u32 	%p1, %r3, %r7;
	@%p1 bra 	$L__BB3_2;
	cvta.to.global.u64 	%rd3, %rd1;
	cvta.to.global.u64 	%rd4, %rd2;
	div.u32 	%r8, %r3, %r2;
	mul.lo.s32 	%r9, %r8, %r2;
	sub.s32 	%r10, %r3, %r9;
	mul.wide.u32 	%rd5, %r3, 8;
	add.s64 	%rd6, %rd3, %rd5;
	ld.global.f64 	%fd1, [%rd6];
	mad.lo.s32 	%r11, %r10, %r1, %r8;
	mul.wide.u32 	%rd7, %r11, 8;
	add.s64 	%rd8, %rd4, %rd7;
	st.global.f64 	[%rd8], %fd1;
$L__BB3_2:
	ret;

}


// ===== COMPILED SASS (sm_100) =====

	.target	sm_100

	.elftype	@"ET_EXEC"


//--------------------- .note.nv.tkinfo           --------------------------
	.section	.note.nv.tkinfo,"",@"SHT_NOTE"
	.sectionflags	@"SHF_NOTE_NV_TKINFO"
	.tkinfo
        /*0018*/ 	.word	0x00000002
        /*0030*/ 	.string	""
        /*0030*/ 	.string	"ptxas"
        /*0030*/ 	.string	"Cuda compilation tools, release 13.0, V13.0.88"
        /*0030*/ 	.string	"Build cuda_13.0.r13.0/compiler.36424714_0"
        /*0030*/ 	.string	"-arch sm_100 -m 64 "



//--------------------- .note.nv.cuinfo           --------------------------
	.section	.note.nv.cuinfo,"",@"SHT_NOTE"
	.sectionflags	@"SHF_NOTE_NV_CUINFO"
        /*0018*/ 	.short	0x0002
        /*001a*/ 	.short	0x0064
        /*001c*/ 	.short	0x0082
	.zero		2


//--------------------- .nv.info                  --------------------------
	.section	.nv.info,"",@"SHT_CUDA_INFO"
	.align	4


	//----- nvinfo : EIATTR_REGCOUNT
	.align		4
        /*0000*/ 	.byte	0x04, 0x2f
        /*0002*/ 	.short	(.L_1 - .L_0)
	.align		4
.L_0:
        /*0004*/ 	.word	index@(mul_float)
        /*0008*/ 	.word	0x00000020


	//----- nvinfo : EIATTR_FRAME_SIZE
	.align		4
.L_1:
        /*000c*/ 	.byte	0x04, 0x11
        /*000e*/ 	.short	(.L_3 - .L_2)
	.align		4
.L_2:
        /*0010*/ 	.word	index@(mul_float)
        /*0014*/ 	.word	0x00000000


	//----- nvinfo : EIATTR_REGCOUNT
	.align		4
.L_3:
        /*0018*/ 	.byte	0x04, 0x2f
        /*001a*/ 	.short	(.L_5 - .L_4)
	.align		4
.L_4:
        /*001c*/ 	.word	index@(transpose_float)
        /*0020*/ 	.word	0x0000000e


	//----- nvinfo : EIATTR_FRAME_SIZE
	.align		4
.L_5:
        /*0024*/ 	.byte	0x04, 0x11
        /*0026*/ 	.short	(.L_7 - .L_6)
	.align		4
.L_6:
        /*0028*/ 	.word	index@(transpose_float)
        /*002c*/ 	.word	0x00000000


	//----- nvinfo : EIATTR_REGCOUNT
	.align		4
.L_7:
        /*0030*/ 	.byte	0x04, 0x2f
        /*0032*/ 	.short	(.L_9 - .L_8)
	.align		4
.L_8:
        /*0034*/ 	.word	index@(mul_double)
        /*0038*/ 	.word	0x00000020


	//----- nvinfo : EIATTR_FRAME_SIZE
	.align		4
.L_9:
        /*003c*/ 	.byte	0x04, 0x11
        /*003e*/ 	.short	(.L_11 - .L_10)
	.align		4
.L_10:
        /*0040*/ 	.word	index@(mul_double)
        /*0044*/ 	.word	0x00000000


	//----- nvinfo : EIATTR_REGCOUNT
	.align		4
.L_11:
        /*0048*/ 	.byte	0x04, 0x2f
        /*004a*/ 	.short	(.L_13 - .L_12)
	.align		4
.L_12:
        /*004c*/ 	.word	index@(transpose_double)
        /*0050*/ 	.word	0x0000000c


	//----- nvinfo : EIATTR_FRAME_SIZE
	.align		4
.L_13:
        /*0054*/ 	.byte	0x04, 0x11
        /*0056*/ 	.short	(.L_15 - .L_14)
	.align		4
.L_14:
        /*0058*/ 	.word	index@(transpose_double)
        /*005c*/ 	.word	0x00000000


	//----- nvinfo : EIATTR_MIN_STACK_SIZE
	.align		4
.L_15:
        /*0060*/ 	.byte	0x04, 0x12
        /*0062*/ 	.short	(.L_17 - .L_16)
	.align		4
.L_16:
        /*0064*/ 	.word	index@(transpose_double)
        /*0068*/ 	.word	0x00000000


	//----- nvinfo : EIATTR_MIN_STACK_SIZE
	.align		4
.L_17:
        /*006c*/ 	.byte	0x04, 0x12
        /*006e*/ 	.short	(.L_19 - .L_18)
	.align		4
.L_18:
        /*0070*/ 	.word	index@(mul_double)
        /*0074*/ 	.word	0x00000000


	//----- nvinfo : EIATTR_MIN_STACK_SIZE
	.align		4
.L_19:
        /*0078*/ 	.byte	0x04, 0x12
        /*007a*/ 	.short	(.L_21 - .L_20)
	.align		4
.L_20:
        /*007c*/ 	.word	index@(transpose_float)
        /*0080*/ 	.word	0x00000000


	//----- nvinfo : EIATTR_MIN_STACK_SIZE
	.align		4
.L_21:
        /*0084*/ 	.byte	0x04, 0x12
        /*0086*/ 	.short	(.L_23 - .L_22)
	.align		4
.L_22:
        /*0088*/ 	.word	index@(mul_float)
        /*008c*/ 	.word	0x00000000
.L_23:


//--------------------- .nv.compat                --------------------------
	.section	.nv.compat,"",@"SHT_CUDA_COMPAT_INFO"
	.align	4
        /*0000*/ 	.byte	0x02, 0x09, 0x00, 0x00, 0x02, 0x02, 0x01, 0x00, 0x02, 0x05, 0x05, 0x00, 0x03, 0x07, 0x01, 0x01
        /*0010*/ 	.byte	0x02, 0x03, 0x00, 0x00, 0x02, 0x06, 0x01, 0x00, 0x04, 0x0b, 0x08, 0x00, 0x01, 0x00, 0x00, 0x00
        /*0020*/ 	.byte	0x00, 0x00, 0x00, 0x00


//--------------------- .nv.info.transpose_double --------------------------
	.section	.nv.info.transpose_double,"",@"SHT_CUDA_INFO"
	.sectionflags	@""
	.align	4


	//----- nvinfo : EIATTR_CUDA_API_VERSION
	.align		4
        /*0000*/ 	.byte	0x04, 0x37
        /*0002*/ 	.short	(.L_25 - .L_24)
.L_24:
        /*0004*/ 	.word	0x00000082


	//----- nvinfo : EIATTR_KPARAM_INFO
	.align		4
.L_25:
        /*0008*/ 	.byte	0x04, 0x17
        /*000a*/ 	.short	(.L_27 - .L_26)
.L_26:
        /*000c*/ 	.word	0x00000000
        /*0010*/ 	.short	0x0002
        /*0012*/ 	.short	0x0010
        /*0014*/ 	.byte	0x00, 0xf0, 0x21, 0x00


	//----- nvinfo : EIATTR_KPARAM_INFO
	.align		4
.L_27:
        /*0018*/ 	.byte	0x04, 0x17
        /*001a*/ 	.short	(.L_29 - .L_28)
.L_28:
        /*001c*/ 	.word	0x00000000
        /*0020*/ 	.short	0x0001
        /*0022*/ 	.short	0x0008
        /*0024*/ 	.byte	0x00, 0xf5, 0x21, 0x00


	//----- nvinfo : EIATTR_KPARAM_INFO
	.align		4
.L_29:
        /*0028*/ 	.byte	0x04, 0x17
        /*002a*/ 	.short	(.L_31 - .L_30)
.L_30:
        /*002c*/ 	.word	0x00000000
        /*0030*/ 	.short	0x0000
        /*0032*/ 	.short	0x0000
        /*0034*/ 	.byte	0x00, 0xf5, 0x21, 0x00


	//----- nvinfo : EIATTR_SPARSE_MMA_MASK
	.align		4
.L_31:
        /*0038*/ 	.byte	0x03, 0x50
        /*003a*/ 	.short	0x0000


	//----- nvinfo : EIATTR_MAXREG_COUNT
	.align		4
        /*003c*/ 	.byte	0x03, 0x1b
        /*003e*/ 	.short	0x00ff


	//----- nvinfo : EIATTR_MERCURY_ISA_VERSION
	.align		4
        /*0040*/ 	.byte	0x03, 0x5f
        /*0042*/ 	.short	0x0101


	//----- nvinfo : EIATTR_VRC_CTA_INIT_COUNT
	.align		4
        /*0044*/ 	.byte	0x02, 0x4a
	.zero		1
	.zero		1


	//----- nvinfo : EIATTR_EXIT_INSTR_OFFSETS
	.align		4
        /*0048*/ 	.byte	0x04, 0x1c
        /*004a*/ 	.short	(.L_33 - .L_32)


	//   ....[0]....
.L_32:
        /*004c*/ 	.word	0x00000080


	//   ....[1]....
        /*0050*/ 	.word	0x00000250


	//----- nvinfo : EIATTR_CBANK_PARAM_SIZE
	.align		4
.L_33:
        /*0054*/ 	.byte	0x03, 0x19
        /*0056*/ 	.short	0x0018


	//----- nvinfo : EIATTR_PARAM_CBANK
	.align		4
        /*0058*/ 	.byte	0x04, 0x0a
        /*005a*/ 	.short	(.L_35 - .L_34)
	.align		4
.L_34:
        /*005c*/ 	.word	index@(.nv.constant0.transpose_double)
        /*0060*/ 	.short	0x0380
        /*0062*/ 	.short	0x0018


	//----- nvinfo : EIATTR_SW_WAR
	.align		4
.L_35:
        /*0064*/ 	.byte	0x04, 0x36
        /*0066*/ 	.short	(.L_37 - .L_36)
.L_36:
        /*0068*/ 	.word	0x00000008
.L_37:


//--------------------- .nv.info.mul_double       --------------------------
	.section	.nv.info.mul_double,"",@"SHT_CUDA_INFO"
	.sectionflags	@""
	.align	4


	//----- nvinfo : EIATTR_CUDA_API_VERSION
	.align		4
        /*0000*/ 	.byte	0x04, 0x37
        /*0002*/ 	.short	(.L_39 - .L_38)
.L_38:
        /*0004*/ 	.word	0x00000082


	//----- nvinfo : EIATTR_KPARAM_INFO
	.align		4
.L_39:
        /*0008*/ 	.byte	0x04, 0x17
        /*000a*/ 	.short	(.L_41 - .L_40)
.L_40:
        /*000c*/ 	.word	0x00000000
        /*0010*/ 	.short	0x0004
        /*0012*/ 	.short	0x0020
        /*0014*/ 	.byte	0x00, 0xf0, 0x21, 0x00


	//----- nvinfo : EIATTR_KPARAM_INFO
	.align		4
.L_41:
        /*0018*/ 	.byte	0x04, 0x17
        /*001a*/ 	.short	(.L_43 - .L_42)
.L_42:
        /*001c*/ 	.word	0x00000000
        /*0020*/ 	.short	0x0003
        /*0022*/ 	.short	0x0018
        /*0024*/ 	.byte	0x00, 0xf0, 0x21, 0x00


	//----- nvinfo : EIATTR_KPARAM_INFO
	.align		4
.L_43:
        /*0028*/ 	.byte	0x04, 0x17
        /*002a*/ 	.short	(.L_45 - .L_44)
.L_44:
        /*002c*/ 	.word	0x00000000
        /*0030*/ 	.short	0x0002
        /*0032*/ 	.short	0x0010
        /*0034*/ 	.byte	0x00, 0xf5, 0x21, 0x00


	//----- nvinfo : EIATTR_KPARAM_INFO
	.align		4
.L_45:
        /*0038*/ 	.byte	0x04, 0x17
        /*003a*/ 	.short	(.L_47 - .L_46)
.L_46:
        /*003c*/ 	.word	0x00000000
        /*0040*/ 	.short	0x0001
        /*0042*/ 	.short	0x0008
        /*0044*/ 	.byte	0x00, 0xf5, 0x21, 0x00


	//----- nvinfo : EIATTR_KPARAM_INFO
	.align		4
.L_47:
        /*0048*/ 	.byte	0x04, 0x17
        /*004a*/ 	.short	(.L_49 - .L_48)
.L_48:
        /*004c*/ 	.word	0x00000000
        /*0050*/ 	.short	0x0000
        /*0052*/ 	.short	0x0000
        /*0054*/ 	.byte	0x00, 0xf5, 0x21, 0x00


	//----- nvinfo : EIATTR_SPARSE_MMA_MASK
	.align		4
.L_49:
        /*0058*/ 	.byte	0x03, 0x50
        /*005a*/ 	.short	0x0000


	//----- nvinfo : EIATTR_MAXREG_COUNT
	.align		4
        /*005c*/ 	.byte	0x03, 0x1b
        /*005e*/ 	.short	0x00ff


	//----- nvinfo : EIATTR_MERCURY_ISA_VERSION
	.align		4
        /*0060*/ 	.byte	0x03, 0x5f
        /*0062*/ 	.short	0x0101


	//----- nvinfo : EIATTR_VRC_CTA_INIT_COUNT
	.align		4
        /*0064*/ 	.byte	0x02, 0x4a
	.zero		1
	.zero		1


	//----- nvinfo : EIATTR_EXIT_INSTR_OFFSETS
	.align		4
        /*0068*/ 	.byte	0x04, 0x1c
        /*006a*/ 	.short	(.L_51 - .L_50)


	//   ....[0]....
.L_50:
        /*006c*/ 	.word	0x000000e0


	//   ....[1]....
        /*0070*/ 	.word	0x00000a90


	//----- nvinfo : EIATTR_CBANK_PARAM_SIZE
	.align		4
.L_51:
        /*0074*/ 	.byte	0x03, 0x19
        /*0076*/ 	.short	0x0028


	//----- nvinfo : EIATTR_PARAM_CBANK
	.align		4
        /*0078*/ 	.byte	0x04, 0x0a
        /*007a*/ 	.short	(.L_53 - .L_52)
	.align		4
.L_52:
        /*007c*/ 	.word	index@(.nv.constant0.mul_double)
        /*0080*/ 	.short	0x0380
        /*0082*/ 	.short	0x0028


	//----- nvinfo : EIATTR_SW_WAR
	.align		4
.L_53:
        /*0084*/ 	.byte	0x04, 0x36
        /*0086*/ 	.short	(.L_55 - .L_54)
.L_54:
        /*0088*/ 	.word	0x00000008
.L_55:


//--------------------- .nv.info.transpose_float  --------------------------
	.section	.nv.info.transpose_float,"",@"SHT_CUDA_INFO"
	.sectionflags	@""
	.align	4


	//----- nvinfo : EIATTR_CUDA_API_VERSION
	.align		4
        /*0000*/ 	.byte	0x04, 0x37
        /*0002*/ 	.short	(.L_57 - .L_56)
.L_56:
        /*0004*/ 	.word	0x00000082


	//----- nvinfo : EIATTR_KPARAM_INFO
	.align		4
.L_57:
        /*0008*/ 	.byte	0x04, 0x17
        /*000a*/ 	.short	(.L_59 - .L_58)
.L_58:
        /*000c*/ 	.word	0x00000000
        /*0010*/ 	.short	0x0002
        /*0012*/ 	.short	0x0010
        /*0014*/ 	.byte	0x00, 0xf0, 0x21, 0x00


	//----- nvinfo : EIATTR_KPARAM_INFO
	.align		4
.L_59:
        /*0018*/ 	.byte	0x04, 0x17
        /*001a*/ 	.short	(.L_61 - .L_60)
.L_60:
        /*001c*/ 	.word	0x00000000
        /*0020*/ 	.short	0x0001
        /*0022*/ 	.short	0x0008
        /*0024*/ 	.byte	0x00, 0xf5, 0x21, 0x00


	//----- nvinfo : EIATTR_KPARAM_INFO
	.align		4
.L_61:
        /*0028*/ 	.byte	0x04, 0x17
        /*002a*/ 	.short	(.L_63 - .L_62)
.L_62:
        /*002c*/ 	.word	0x00000000
        /*0030*/ 	.short	0x0000
        /*0032*/ 	.short	0x0000
        /*0034*/ 	.byte	0x00, 0xf5, 0x21, 0x00


	//----- nvinfo : EIATTR_SPARSE_MMA_MASK
	.align		4
.L_63:
        /*0038*/ 	.byte	0x03, 0x50
        /*003a*/ 	.short	0x0000


	//----- nvinfo : EIATTR_MAXREG_COUNT
	.align		4
        /*003c*/ 	.byte	0x03, 0x1b
        /*003e*/ 	.short	0x00ff


	//----- nvinfo : EIATTR_MERCURY_ISA_VERSION
	.align		4
        /*0040*/ 	.byte	0x03, 0x5f
        /*0042*/ 	.short	0x0101


	//----- nvinfo : EIATTR_VRC_CTA_INIT_COUNT
	.align		4
        /*0044*/ 	.byte	0x02, 0x4a
	.zero		1
	.zero		1


	//----- nvinfo : EIATTR_EXIT_INSTR_OFFSETS
	.align		4
        /*0048*/ 	.byte	0x04, 0x1c
        /*004a*/ 	.short	(.L_65 - .L_64)


	//   ....[0]....
.L_64:
        /*004c*/ 	.word	0x00000080


	//   ....[1]....
        /*0050*/ 	.word	0x00000250


	//----- nvinfo : EIATTR_CBANK_PARAM_SIZE
	.align		4
.L_65:
        /*0054*/ 	.byte	0x03, 0x19
        /*0056*/ 	.short	0x0018


	//----- nvinfo : EIATTR_PARAM_CBANK
	.align		4
        /*0058*/ 	.byte	0x04, 0x0a
        /*005a*/ 	.short	(.L_67 - .L_66)
	.align		4
.L_66:
        /*005c*/ 	.word	index@(.nv.constant0.transpose_float)
        /*0060*/ 	.short	0x0380
        /*0062*/ 	.short	0x0018


	//----- nvinfo : EIATTR_SW_WAR
	.align		4
.L_67:
        /*0064*/ 	.byte	0x04, 0x36
        /*0066*/ 	.short	(.L_69 - .L_68)
.L_68:
        /*0068*/ 	.word	0x00000008
.L_69:


//--------------------- .nv.info.mul_float        --------------------------
	.section	.nv.info.mul_float,"",@"SHT_CUDA_INFO"
	.sectionflags	@""
	.align	4


	//----- nvinfo : EIATTR_CUDA_API_VERSION
	.align		4
        /*0000*/ 	.byte	0x04, 0x37
        /*0002*/ 	.short	(.L_71 - .L_70)
.L_70:
        /*0004*/ 	.word	0x00000082


	//----- nvinfo : EIATTR_KPARAM_INFO
	.align		4
.L_71:
        /*0008*/ 	.byte	0x04, 0x17
        /*000a*/ 	.short	(.L_73 - .L_72)
.L_72:
        /*000c*/ 	.word	0x00000000
        /*0010*/ 	.short	0x0004
        /*0012*/ 	.short	0x0020
        /*0014*/ 	.byte	0x00, 0xf0, 0x21, 0x00


	//----- nvinfo : EIATTR_KPARAM_INFO
	.align		4
.L_73:
        /*0018*/ 	.byte	0x04, 0x17
        /*001a*/ 	.short	(.L_75 - .L_74)
.L_74:
        /*001c*/ 	.word	0x00000000
        /*0020*/ 	.short	0x0003
        /*0022*/ 	.short	0x0018
        /*0024*/ 	.byte	0x00, 0xf0, 0x21, 0x00


	//----- nvinfo : EIATTR_KPARAM_INFO
	.align		4
.L_75:
        /*0028*/ 	.byte	0x04, 0x17
        /*002a*/ 	.short	(.L_77 - .L_76)
.L_76:
        /*002c*/ 	.word	0x00000000
        /*0030*/ 	.short	0x0002
        /*0032*/ 	.short	0x0010
        /*0034*/ 	.byte	0x00, 0xf5, 0x21, 0x00


	//----- nvinfo : EIATTR_KPARAM_INFO
	.align		4
.L_77:
        /*0038*/ 	.byte	0x04, 0x17
        /*003a*/ 	.short	(.L_79 - .L_78)
.L_78:
        /*003c*/ 	.word	0x00000000
        /*0040*/ 	.short	0x0001
        /*0042*/ 	.short	0x0008
        /*0044*/ 	.byte	0x00, 0xf5, 0x21, 0x00


	//----- nvinfo : EIATTR_KPARAM_INFO
	.align		4
.L_79:
        /*0048*/ 	.byte	0x04, 0x17
        /*004a*/ 	.short	(.L_81 - .L_80)
.L_80:
        /*004c*/ 	.word	0x00000000
        /*0050*/ 	.short	0x0000
        /*0052*/ 	.short	0x0000
        /*0054*/ 	.byte	0x00, 0xf5, 0x21, 0x00


	//----- nvinfo : EIATTR_SPARSE_MMA_MASK
	.align		4
.L_81:
        /*0058*/ 	.byte	0x03, 0x50
        /*005a*/ 	.short	0x0000


	//----- nvinfo : EIATTR_MAXREG_COUNT
	.align		4
        /*005c*/ 	.byte	0x03, 0x1b
        /*005e*/ 	.short	0x00ff


	//----- nvinfo : EIATTR_MERCURY_ISA_VERSION
	.align		4
        /*0060*/ 	.byte	0x03, 0x5f
        /*0062*/ 	.short	0x0101


	//----- nvinfo : EIATTR_VRC_CTA_INIT_COUNT
	.align		4
        /*0064*/ 	.byte	0x02, 0x4a
	.zero		1
	.zero		1


	//----- nvinfo : EIATTR_EXIT_INSTR_OFFSETS
	.align		4
        /*0068*/ 	.byte	0x04, 0x1c
        /*006a*/ 	.short	(.L_83 - .L_82)


	//   ....[0]....
.L_82:
        /*006c*/ 	.word	0x000000e0


	//   ....[1]....
        /*0070*/ 	.word	0x00000a90


	//----- nvinfo : EIATTR_CBANK_PARAM_SIZE
	.align		4
.L_83:
        /*0074*/ 	.byte	0x03, 0x19
        /*0076*/ 	.short	0x0028


	//----- nvinfo : EIATTR_PARAM_CBANK
	.align		4
        /*0078*/ 	.byte	0x04, 0x0a
        /*007a*/ 	.short	(.L_85 - .L_84)
	.align		4
.L_84:
        /*007c*/ 	.word	index@(.nv.constant0.mul_float)
        /*0080*/ 	.short	0x0380
        /*0082*/ 	.short	0x0028


	//----- nvinfo : EIATTR_SW_WAR
	.align		4
.L_85:
        /*0084*/ 	.byte	0x04, 0x36
        /*0086*/ 	.short	(.L_87 - .L_86)
.L_86:
        /*0088*/ 	.word	0x00000008
.L_87:


//--------------------- .nv.callgraph             --------------------------
	.section	.nv.callgraph,"",@"SHT_CUDA_CALLGRAPH"
	.align	4
	.sectionentsize	8
	.align		4
        /*0000*/ 	.word	0x00000000
	.align		4
        /*0004*/ 	.word	0xffffffff
	.align		4
        /*0008*/ 	.word	0x00000000
	.align		4
        /*000c*/ 	.word	0xfffffffe
	.align		4
        /*0010*/ 	.word	0x00000000
	.align		4
        /*0014*/ 	.word	0xfffffffd
	.align		4
        /*0018*/ 	.word	0x00000000
	.align		4
        /*001c*/ 	.word	0xfffffffc


//--------------------- .text.transpose_double    --------------------------
	.section	.text.transpose_double,"ax",@progbits
	.align	128
        .global         transpose_double
        .type           transpose_double,@function
        .size           transpose_double,(.L_x_12 - transpose_double)
        .other          transpose_double,@"STO_CUDA_ENTRY STV_DEFAULT"
transpose_double:
.text.transpose_double:
[----:B------:R-:W-:Y:S01]  /*0000*/  LDC R1, c[0x0][0x37c] ;  /* 0x0000df00ff017b82 */ /* 0x000fe20000000800 */
[----:B------:R-:W0:Y:S07]  /*0010*/  S2R R0, SR_TID.X ;  /* 0x0000000000007919 */ /* 0x000e2e0000002100 */
[----:B------:R-:W0:Y:S01]  /*0020*/  S2UR UR5, SR_CTAID.X ;  /* 0x00000000000579c3 */ /* 0x000e220000002500 */
[----:B------:R-:W1:Y:S07]  /*0030*/  LDCU.64 UR6, c[0x0][0x390] ;  /* 0x00007200ff0677ac */ /* 0x000e6e0008000a00 */
[----:B------:R-:W0:Y:S01]  /*0040*/  LDC R7, c[0x0][0x360] ;  /* 0x0000d800ff077b82 */ /* 0x000e220000000800 */
[----:B-1----:R-:W-:Y:S01]  /*0050*/  UIMAD UR4, UR6, UR7, URZ ;  /* 0x00000007060472a4 */ /* 0x002fe2000f8e02ff */
[----:B0-----:R-:W-:-:S05]  /*0060*/  IMAD R7, R7, UR5, R0 ;  /* 0x0000000507077c24 */ /* 0x001fca000f8e0200 */
[----:B------:R-:W-:-:S13]  /*0070*/  ISETP.GE.U32.AND P0, PT, R7, UR4, PT ;  /* 0x0000000407007c0c */ /* 0x000fda000bf06070 */
[----:B------:R-:W-:Y:S05]  /*0080*/  @P0 EXIT ;  /* 0x000000000000094d */ /* 0x000fea0003800000 */
[----:B------:R-:W0:Y:S01]  /*0090*/  LDC.64 R2, c[0x0][0x380] ;  /* 0x0000e000ff027b82 */ /* 0x000e220000000a00 */
[----:B------:R-:W1:Y:S01]  /*00a0*/  LDCU.64 UR4, c[0x0][0x358] ;  /* 0x00006b00ff0477ac */ /* 0x000e620008000a00 */
[----:B0-----:R-:W-:-:S06]  /*00b0*/  IMAD.WIDE.U32 R2, R7, 0x8, R2 ;  /* 0x0000000807027825 */ /* 0x001fcc00078e0002 */
[----:B-1----:R-:W2:Y:S01]  /*00c0*/  LDG.E.64 R2, desc[UR4][R2.64] ;  /* 0x0000000402027981 */ /* 0x002ea2000c1e1b00 */
[----:B------:R-:W0:Y:S01]  /*00d0*/  I2F.U32.RP R0, UR7 ;  /* 0x0000000700007d06 */ /* 0x000e220008209000 */
[----:B------:R-:W-:-:S07]  /*00e0*/  ISETP.NE.U32.AND P2, PT, RZ, UR7, PT ;  /* 0x00000007ff007c0c */ /* 0x000fce000bf45070 */
[----:B0-----:R-:W0:Y:S02]  /*00f0*/  MUFU.RCP R0, R0 ;  /* 0x0000000000007308 */ /* 0x001e240000001000 */
[----:B0-----:R-:W-:-:S06]  /*0100*/  IADD3 R4, PT, PT, R0, 0xffffffe, RZ ;  /* 0x0ffffffe00047810 */ /* 0x001fcc0007ffe0ff */
[----:B------:R0:W1:Y:S02]  /*0110*/  F2I.FTZ.U32.TRUNC.NTZ R5, R4 ;  /* 0x0000000400057305 */ /* 0x000064000021f000 */
[----:B0-----:R-:W-:Y:S01]  /*0120*/  HFMA2 R4, -RZ, RZ, 0, 0 ;  /* 0x00000000ff047431 */ /* 0x001fe200000001ff */
[----:B-1----:R-:W-:-:S05]  /*0130*/  IADD3 R9, PT, PT, RZ, -R5, RZ ;  /* 0x80000005ff097210 */ /* 0x002fca0007ffe0ff */
[----:B------:R-:W-:-:S04]  /*0140*/  IMAD R9, R9, UR7, RZ ;  /* 0x0000000709097c24 */ /* 0x000fc8000f8e02ff */
[----:B------:R-:W-:-:S06]  /*0150*/  IMAD.HI.U32 R6, R5, R9, R4 ;  /* 0x0000000905067227 */ /* 0x000fcc00078e0004 */
[----:B------:R-:W-:-:S04]  /*0160*/  IMAD.HI.U32 R6, R6, R7, RZ ;  /* 0x0000000706067227 */ /* 0x000fc800078e00ff */
[----:B------:R-:W-:-:S04]  /*0170*/  IMAD.MOV R8, RZ, RZ, -R6 ;  /* 0x000000ffff087224 */ /* 0x000fc800078e0a06 */
[----:B------:R-:W-:-:S05]  /*0180*/  IMAD R5, R8, UR7, R7 ;  /* 0x0000000708057c24 */ /* 0x000fca000f8e0207 */
[----:B------:R-:W-:-:S13]  /*0190*/  ISETP.GE.U32.AND P0, PT, R5, UR7, PT ;  /* 0x0000000705007c0c */ /* 0x000fda000bf06070 */
[----:B------:R-:W-:Y:S01]  /*01a0*/  @P0 IADD3 R5, PT, PT, R5, -UR7, RZ ;  /* 0x8000000705050c10 */ /* 0x000fe2000fffe0ff */
[----:B------:R-:W-:-:S03]  /*01b0*/  @P0 VIADD R6, R6, 0x1 ;  /* 0x0000000106060836 */ /* 0x000fc60000000000 */
[----:B------:R-:W-:Y:S02]  /*01c0*/  ISETP.GE.U32.AND P1, PT, R5, UR7, PT ;  /* 0x0000000705007c0c */ /* 0x000fe4000bf26070 */
[----:B------:R-:W0:Y:S11]  /*01d0*/  LDC.64 R4, c[0x0][0x388] ;  /* 0x0000e200ff047b82 */ /* 0x000e360000000a00 */
[----:B------:R-:W-:-:S02]  /*01e0*/  @P1 IADD3 R6, PT, PT, R6, 0x1, RZ ;  /* 0x0000000106061810 */ /* 0x000fc40007ffe0ff */
[----:B------:R-:W-:-:S04]  /*01f0*/  @!P2 LOP3.LUT R6, RZ, UR7, RZ, 0x33, !PT ;  /* 0x00000007ff06ac12 */ /* 0x000fc8000f8e33ff */
[----:B------:R-:W-:-:S05]  /*0200*/  IADD3 R0, PT, PT, -R6, RZ, RZ ;  /* 0x000000ff06007210 */ /* 0x000fca0007ffe1ff */
[----:B------:R-:W-:-:S04]  /*0210*/  IMAD R7, R0, UR7, R7 ;  /* 0x0000000700077c24 */ /* 0x000fc8000f8e0207 */
[----:B------:R-:W-:-:S04]  /*0220*/  IMAD R7, R7, UR6, R6 ;  /* 0x0000000607077c24 */ /* 0x000fc8000f8e0206 */
[----:B0-----:R-:W-:-:S05]  /*0230*/  IMAD.WIDE.U32 R4, R7, 0x8, R4 ;  /* 0x0000000807047825 */ /* 0x001fca00078e0004 */
[----:B--2---:R-:W-:Y:S01]  /*0240*/  STG.E.64 desc[UR4][R4.64], R2 ;  /* 0x0000000204007986 */ /* 0x004fe2000c101b04 */
[----:B------:R-:W-:Y:S05]  /*0250*/  EXIT ;  /* 0x000000000000794d */ /* 0x000fea0003800000 */
.L_x_0:
[----:B------:R-:W-:-:S00]  /*0260*/  BRA `(.L_x_0) ;  /* 0xfffffffc00fc7947 */ /* 0x000fc0000383ffff */
[----:B------:R-:W-:-:S00]  /*0270*/  NOP ;  /* 0x0000000000007918 */ /* 0x000fc00000000000 */
        /* <DEDUP_REMOVED lines=8> */
.L_x_12:


//--------------------- .text.mul_double          --------------------------
	.section	.text.mul_double,"ax",@progbits
	.align	128
        .global         mul_double
        .type           mul_double,@function
        .size           mul_double,(.L_x_13 - mul_double)
        .other          mul_double,@"STO_CUDA_ENTRY STV_DEFAULT"
mul_double:
.text.mul_double:
[----:B------:R-:W-:Y:S01]  /*0000*/  LDC R1, c[0x0][0x37c] ;  /* 0x0000df00ff017b82 */ /* 0x000fe20000000800 */
[----:B------:R-:W0:Y:S07]  /*0010*/  S2R R2, SR_TID.Y ;  /* 0x0000000000027919 */ /* 0x000e2e0000002200 */
[----:B------:R-:W1:Y:S01]  /*0020*/  S2UR UR4, SR_CTAID.X ;  /* 0x00000000000479c3 */ /* 0x000e620000002500 */
[----:B------:R-:W1:Y:S01]  /*0030*/  LDCU UR5, c[0x0][0x360] ;  /* 0x00006c00ff0577ac */ /* 0x000e620008000800 */
[----:B------:R-:W2:Y:S01]  /*0040*/  S2R R7, SR_TID.X ;  /* 0x0000000000077919 */ /* 0x000ea20000002100 */
[----:B------:R-:W3:Y:S05]  /*0050*/  LDCU UR7, c[0x0][0x398] ;  /* 0x00007300ff0777ac */ /* 0x000eea0008000800 */
[----:B------:R-:W0:Y:S08]  /*0060*/  S2UR UR6, SR_CTAID.Y ;  /* 0x00000000000679c3 */ /* 0x000e300000002600 */
[----:B------:R-:W0:Y:S08]  /*0070*/  LDC R3, c[0x0][0x364] ;  /* 0x0000d900ff037b82 */ /* 0x000e300000000800 */
[----:B------:R-:W4:Y:S01]  /*0080*/  LDC R0, c[0x0][0x3a4] ;  /* 0x0000e900ff007b82 */ /* 0x000f220000000800 */
[----:B-1----:R-:W-:-:S06]  /*0090*/  UIMAD UR4, UR4, UR5, URZ ;  /* 0x00000005040472a4 */ /* 0x002fcc000f8e02ff */
[----:B--2---:R-:W-:Y:S01]  /*00a0*/  IADD3 R5, PT, PT, R7, UR4, RZ ;  /* 0x0000000407057c10 */ /* 0x004fe2000fffe0ff */
[----:B0-----:R-:W-:-:S05]  /*00b0*/  IMAD R3, R3, UR6, R2 ;  /* 0x0000000603037c24 */ /* 0x001fca000f8e0202 */
[----:B---3--:R-:W-:-:S04]  /*00c0*/  ISETP.GE.U32.AND P0, PT, R3, UR7, PT ;  /* 0x0000000703007c0c */ /* 0x008fc8000bf06070 */
[----:B----4-:R-:W-:-:S13]  /*00d0*/  ISETP.GE.U32.OR P0, PT, R5, R0, P0 ;  /* 0x000000000500720c */ /* 0x010fda0000706470 */
[----:B------:R-:W-:Y:S05]  /*00e0*/  @P0 EXIT ;  /* 0x000000000000094d */ /* 0x000fea0003800000 */
[----:B------:R-:W0:Y:S01]  /*00f0*/  LDC R2, c[0x0][0x39c] ;  /* 0x0000e700ff027b82 */ /* 0x000e220000000800 */
[----:B------:R-:W1:Y:S01]  /*0100*/  LDCU.64 UR6, c[0x0][0x358] ;  /* 0x00006b00ff0677ac */ /* 0x000e620008000a00 */
[----:B------:R-:W-:Y:S02]  /*0110*/  CS2R R18, SRZ ;  /* 0x0000000000127805 */ /* 0x000fe4000001ff00 */
[----:B0-----:R-:W-:-:S13]  /*0120*/  ISETP.NE.AND P0, PT, R2, RZ, PT ;  /* 0x000000ff0200720c */ /* 0x001fda0003f05270 */
[----:B-1----:R-:W-:Y:S05]  /*0130*/  @!P0 BRA `(.L_x_1) ;  /* 0x0000000800448947 */ /* 0x002fea0003800000 */
[C---:B------:R-:W-:Y:S01]  /*0140*/  ISETP.GE.U32.AND P1, PT, R2.reuse, 0x8, PT ;  /* 0x000000080200780c */ /* 0x040fe20003f26070 */
[----:B------:R-:W-:Y:S01]  /*0150*/  HFMA2 R6, -RZ, RZ, 0, 0 ;  /* 0x00000000ff067431 */ /* 0x000fe200000001ff */
[----:B------:R-:W-:Y:S02]  /*0160*/  LOP3.LUT R4, R2, 0x7, RZ, 0xc0, !PT ;  /* 0x0000000702047812 */ /* 0x000fe400078ec0ff */
[----:B------:R-:W-:Y:S02]  /*0170*/  CS2R R18, SRZ ;  /* 0x0000000000127805 */ /* 0x000fe4000001ff00 */
[----:B------:R-:W-:-:S07]  /*0180*/  ISETP.NE.AND P0, PT, R4, RZ, PT ;  /* 0x000000ff0400720c */ /* 0x000fce0003f05270 */
[----:B------:R-:W-:Y:S06]  /*0190*/  @!P1 BRA `(.L_x_2) ;  /* 0x0000000400249947 */ /* 0x000fec0003800000 */
[----:B------:R-:W-:Y:S01]  /*01a0*/  LOP3.LUT R6, R2, 0xfffffff8, RZ, 0xc0, !PT ;  /* 0xfffffff802067812 */ /* 0x000fe200078ec0ff */
[C---:B------:R-:W-:Y:S01]  /*01b0*/  IMAD R11, R0.reuse, 0x3, R5 ;  /* 0x00000003000b7824 */ /* 0x040fe200078e0205 */
[C---:B------:R-:W-:Y:S01]  /*01c0*/  IADD3 R7, PT, PT, R0.reuse, UR4, R7 ;  /* 0x0000000400077c10 */ /* 0x040fe2000fffe007 */
[C-C-:B------:R-:W-:Y:S01]  /*01d0*/  IMAD R25, R0.reuse, 0x5, R5.reuse ;  /* 0x0000000500197824 */ /* 0x140fe200078e0205 */
[CC--:B------:R-:W-:Y:S01]  /*01e0*/  LEA R9, R0.reuse, R5.reuse, 0x1 ;  /* 0x0000000500097211 */ /* 0x0c0fe200078e08ff */
[C-C-:B------:R-:W-:Y:S01]  /*01f0*/  IMAD R27, R0.reuse, 0x6, R5.reuse ;  /* 0x00000006001b7824 */ /* 0x140fe200078e0205 */
[CC--:B------:R-:W-:Y:S01]  /*0200*/  LEA R23, R0.reuse, R5.reuse, 0x2 ;  /* 0x0000000500177211 */ /* 0x0c0fe200078e10ff */
[----:B------:R-:W-:Y:S01]  /*0210*/  IMAD R29, R0, 0x7, R5 ;  /* 0x00000007001d7824 */ /* 0x000fe200078e0205 */
[----:B------:R-:W-:Y:S01]  /*0220*/  MOV R8, R5 ;  /* 0x0000000500087202 */ /* 0x000fe20000000f00 */
[----:B------:R-:W-:Y:S01]  /*0230*/  IMAD R10, R3, R2, 0x3 ;  /* 0x00000003030a7424 */ /* 0x000fe200078e0202 */
[----:B------:R-:W-:-:S02]  /*0240*/  CS2R R18, SRZ ;  /* 0x0000000000127805 */ /* 0x000fc4000001ff00 */
[----:B------:R-:W-:-:S07]  /*0250*/  IADD3 R22, PT, PT, -R6, RZ, RZ ;  /* 0x000000ff06167210 */ /* 0x000fce0007ffe1ff */
.L_x_3:
[----:B------:R-:W0:Y:S01]  /*0260*/  LDC.64 R12, c[0x0][0x380] ;  /* 0x0000e000ff0c7b82 */ /* 0x000e220000000a00 */
[----:B------:R-:W-:-:S07]  /*0270*/  IADD3 R17, PT, PT, R10, -0x3, RZ ;  /* 0xfffffffd0a117810 */ /* 0x000fce0007ffe0ff */
[----:B------:R-:W1:Y:S01]  /*0280*/  LDC.64 R14, c[0x0][0x388] ;  /* 0x0000e200ff0e7b82 */ /* 0x000e620000000a00 */
[----:B0-----:R-:W-:-:S06]  /*0290*/  IMAD.WIDE.U32 R16, R17, 0x8, R12 ;  /* 0x0000000811107825 */ /* 0x001fcc00078e000c */
[----:B------:R-:W2:Y:S01]  /*02a0*/  LDG.E.64 R16, desc[UR6][R16.64] ;  /* 0x0000000610107981 */ /* 0x000ea2000c1e1b00 */
[----:B-1----:R-:W-:-:S06]  /*02b0*/  IMAD.WIDE.U32 R20, R8, 0x8, R14 ;  /* 0x0000000808147825 */ /* 0x002fcc00078e000e */
[----:B------:R-:W2:Y:S02]  /*02c0*/  LDG.E.64 R20, desc[UR6][R20.64] ;  /* 0x0000000614147981 */ /* 0x000ea4000c1e1b00 */
[----:B--2---:R-:W-:Y:S01]  /*02d0*/  DFMA R20, R16, R20, R18 ;  /* 0x000000141014722b */ /* 0x004fe20000000012 */
[----:B------:R-:W-:-:S05]  /*02e0*/  IADD3 R19, PT, PT, R10, -0x2, RZ ;  /* 0xfffffffe0a137810 */ /* 0x000fca0007ffe0ff */
[----:B------:R-:W-:-:S04]  /*02f0*/  IMAD.WIDE.U32 R16, R19, 0x8, R12 ;  /* 0x0000000813107825 */ /* 0x000fc800078e000c */
[----:B------:R-:W-:Y:S02]  /*0300*/  IMAD.WIDE.U32 R18, R7, 0x8, R14 ;  /* 0x0000000807127825 */ /* 0x000fe400078e000e */
[----:B------:R-:W2:Y:S04]  /*0310*/  LDG.E.64 R16, desc[UR6][R16.64] ;  /* 0x0000000610107981 */ /* 0x000ea8000c1e1b00 */
[----:B------:R-:W2:Y:S01]  /*0320*/  LDG.E.64 R18, desc[UR6][R18.64] ;  /* 0x0000000612127981 */ /* 0x000ea2000c1e1b00 */
[----:B------:R-:W-:Y:S01]  /*0330*/  IADD3 R24, PT, PT, R10, -0x1, RZ ;  /* 0xffffffff0a187810 */ /* 0x000fe20007ffe0ff */
[----:B--2---:R-:W-:-:S04]  /*0340*/  DFMA R18, R16, R18, R20 ;  /* 0x000000121012722b */ /* 0x004fc80000000014 */
[----:B------:R-:W-:-:S04]  /*0350*/  IMAD.WIDE.U32 R16, R24, 0x8, R12 ;  /* 0x0000000818107825 */ /* 0x000fc800078e000c */
[----:B------:R-:W-:Y:S02]  /*0360*/  IMAD.WIDE.U32 R20, R9, 0x8, R14 ;  /* 0x0000000809147825 */ /* 0x000fe400078e000e */
[----:B------:R-:W2:Y:S04]  /*0370*/  LDG.E.64 R16, desc[UR6][R16.64] ;  /* 0x0000000610107981 */ /* 0x000ea8000c1e1b00 */
[----:B------:R-:W2:Y:S02]  /*0380*/  LDG.E.64 R20, desc[UR6][R20.64] ;  /* 0x0000000614147981 */ /* 0x000ea4000c1e1b00 */
[----:B--2---:R-:W-:Y:S01]  /*0390*/  DFMA R20, R16, R20, R18 ;  /* 0x000000141014722b */ /* 0x004fe20000000012 */
[----:B------:R-:W-:-:S04]  /*03a0*/  IMAD.WIDE.U32 R16, R10, 0x8, R12 ;  /* 0x000000080a107825 */ /* 0x000fc800078e000c */
[----:B------:R-:W-:Y:S02]  /*03b0*/  IMAD.WIDE.U32 R18, R11, 0x8, R14 ;  /* 0x000000080b127825 */ /* 0x000fe400078e000e */
[----:B------:R-:W2:Y:S04]  /*03c0*/  LDG.E.64 R16, desc[UR6][R16.64] ;  /* 0x0000000610107981 */ /* 0x000ea8000c1e1b00 */
[----:B------:R-:W2:Y:S01]  /*03d0*/  LDG.E.64 R18, desc[UR6][R18.64] ;  /* 0x0000000612127981 */ /* 0x000ea2000c1e1b00 */
[----:B------:R-:W-:Y:S01]  /*03e0*/  IADD3 R24, PT, PT, R10, 0x1, RZ ;  /* 0x000000010a187810 */ /* 0x000fe20007ffe0ff */
[----:B--2---:R-:W-:-:S04]  /*03f0*/  DFMA R18, R16, R18, R20 ;  /* 0x000000121012722b */ /* 0x004fc80000000014 */
[----:B------:R-:W-:-:S04]  /*0400*/  IMAD.WIDE.U32 R16, R24, 0x8, R12 ;  /* 0x0000000818107825 */ /* 0x000fc800078e000c */
[----:B------:R-:W-:Y:S02]  /*0410*/  IMAD.WIDE.U32 R20, R23, 0x8, R14 ;  /* 0x0000000817147825 */ /* 0x000fe400078e000e */
[----:B------:R-:W2:Y:S04]  /*0420*/  LDG.E.64 R16, desc[UR6][R16.64] ;  /* 0x0000000610107981 */ /* 0x000ea8000c1e1b00 */
[----:B------:R-:W2:Y:S01]  /*0430*/  LDG.E.64 R20, desc[UR6][R20.64] ;  /* 0x0000000614147981 */ /* 0x000ea2000c1e1b00 */
[----:B------:R-:W-:Y:S01]  /*0440*/  VIADD R24, R10, 0x2 ;  /* 0x000000020a187836 */ /* 0x000fe20000000000 */
[----:B--2---:R-:W-:-:S03]  /*0450*/  DFMA R20, R16, R20, R18 ;  /* 0x000000141014722b */ /* 0x004fc60000000012 */
[----:B------:R-:W-:-:S04]  /*0460*/  IMAD.WIDE.U32 R16, R24, 0x8, R12 ;  /* 0x0000000818107825 */ /* 0x000fc800078e000c */
[----:B------:R-:W-:Y:S02]  /*0470*/  IMAD.WIDE.U32 R18, R25, 0x8, R14 ;  /* 0x0000000819127825 */ /* 0x000fe400078e000e */
[----:B------:R-:W2:Y:S04]  /*0480*/  LDG.E.64 R16, desc[UR6][R16.64] ;  /* 0x0000000610107981 */ /* 0x000ea8000c1e1b00 */
[----:B------:R-:W2:Y:S01]  /*0490*/  LDG.E.64 R18, desc[UR6][R18.64] ;  /* 0x0000000612127981 */ /* 0x000ea2000c1e1b00 */
[----:B------:R-:W-:Y:S01]  /*04a0*/  IADD3 R24, PT, PT, R10, 0x3, RZ ;  /* 0x000000030a187810 */ /* 0x000fe20007ffe0ff */
[----:B--2---:R-:W-:-:S04]  /*04b0*/  DFMA R18, R16, R18, R20 ;  /* 0x000000121012722b */ /* 0x004fc80000000014 */
[----:B------:R-:W-:Y:S01]  /*04c0*/  IMAD.WIDE.U32 R16, R24, 0x8, R12 ;  /* 0x0000000818107825 */ /* 0x000fe200078e000c */
[----:B------:R-:W-:-:S03]  /*04d0*/  IADD3 R24, PT, PT, R10, 0x4, RZ ;  /* 0x000000040a187810 */ /* 0x000fc60007ffe0ff */
[----:B------:R-:W-:Y:S02]  /*04e0*/  IMAD.WIDE.U32 R20, R27, 0x8, R14 ;  /* 0x000000081b147825 */ /* 0x000fe400078e000e */
[----:B------:R-:W2:Y:S02]  /*04f0*/  LDG.E.64 R16, desc[UR6][R16.64] ;  /* 0x0000000610107981 */ /* 0x000ea4000c1e1b00 */
[----:B------:R-:W-:Y:S02]  /*0500*/  IMAD.WIDE.U32 R12, R24, 0x8, R12 ;  /* 0x00000008180c7825 */ /* 0x000fe400078e000c */
[----:B------:R-:W2:Y:S02]  /*0510*/  LDG.E.64 R20, desc[UR6][R20.64] ;  /* 0x0000000614147981 */ /* 0x000ea4000c1e1b00 */
[----:B------:R-:W-:Y:S02]  /*0520*/  IMAD.WIDE.U32 R14, R29, 0x8, R14 ;  /* 0x000000081d0e7825 */ /* 0x000fe400078e000e */
[----:B------:R-:W3:Y:S04]  /*0530*/  LDG.E.64 R12, desc[UR6][R12.64] ;  /* 0x000000060c0c7981 */ /* 0x000ee8000c1e1b00 */
[----:B------:R-:W3:Y:S01]  /*0540*/  LDG.E.64 R14, desc[UR6][R14.64] ;  /* 0x000000060e0e7981 */ /* 0x000ee2000c1e1b00 */
[----:B------:R-:W-:-:S04]  /*0550*/  IADD3 R22, PT, PT, R22, 0x8, RZ ;  /* 0x0000000816167810 */ /* 0x000fc80007ffe0ff */
[----:B------:R-:W-:Y:S01]  /*0560*/  ISETP.NE.AND P1, PT, R22, RZ, PT ;  /* 0x000000ff1600720c */ /* 0x000fe20003f25270 */
[----:B------:R-:W-:Y:S01]  /*0570*/  IMAD R11, R0, 0x8, R11 ;  /* 0x00000008000b7824 */ /* 0x000fe200078e020b */
[----:B------:R-:W-:Y:S02]  /*0580*/  IADD3 R10, PT, PT, R10, 0x8, RZ ;  /* 0x000000080a0a7810 */ /* 0x000fe40007ffe0ff */
[C---:B------:R-:W-:Y:S02]  /*0590*/  LEA R7, R0.reuse, R7, 0x3 ;  /* 0x0000000700077211 */ /* 0x040fe400078e18ff */
[C---:B------:R-:W-:Y:S02]  /*05a0*/  LEA R9, R0.reuse, R9, 0x3 ;  /* 0x0000000900097211 */ /* 0x040fe400078e18ff */
[C---:B------:R-:W-:Y:S02]  /*05b0*/  LEA R23, R0.reuse, R23, 0x3 ;  /* 0x0000001700177211 */ /* 0x040fe400078e18ff */
[----:B------:R-:W-:-:S02]  /*05c0*/  LEA R25, R0, R25, 0x3 ;  /* 0x0000001900197211 */ /* 0x000fc400078e18ff */
[C---:B------:R-:W-:Y:S02]  /*05d0*/  LEA R27, R0.reuse, R27, 0x3 ;  /* 0x0000001b001b7211 */ /* 0x040fe400078e18ff */
[C---:B------:R-:W-:Y:S02]  /*05e0*/  LEA R29, R0.reuse, R29, 0x3 ;  /* 0x0000001d001d7211 */ /* 0x040fe400078e18ff */
[----:B------:R-:W-:Y:S01]  /*05f0*/  LEA R8, R0, R8, 0x3 ;  /* 0x0000000800087211 */ /* 0x000fe200078e18ff */
[----:B--2---:R-:W-:-:S08]  /*0600*/  DFMA R18, R16, R20, R18 ;  /* 0x000000141012722b */ /* 0x004fd00000000012 */
[----:B---3--:R-:W-:Y:S01]  /*0610*/  DFMA R18, R12, R14, R18 ;  /* 0x0000000e0c12722b */ /* 0x008fe20000000012 */
[----:B------:R-:W-:Y:S10]  /*0620*/  @P1 BRA `(.L_x_3) ;  /* 0xfffffffc000c1947 */ /* 0x000ff4000383ffff */
.L_x_2:
[----:B------:R-:W-:Y:S05]  /*0630*/  @!P0 BRA `(.L_x_1) ;  /* 0x0000000400048947 */ /* 0x000fea0003800000 */
[----:B------:R-:W-:Y:S02]  /*0640*/  ISETP.GE.U32.AND P0, PT, R4, 0x4, PT ;  /* 0x000000040400780c */ /* 0x000fe40003f06070 */
[----:B------:R-:W-:-:S04]  /*0650*/  LOP3.LUT R7, R2, 0x3, RZ, 0xc0, !PT ;  /* 0x0000000302077812 */ /* 0x000fc800078ec0ff */
[----:B------:R-:W-:-:S07]  /*0660*/  ISETP.NE.AND P1, PT, R7, RZ, PT ;  /* 0x000000ff0700720c */ /* 0x000fce0003f25270 */
[----:B------:R-:W-:Y:S06]  /*0670*/  @!P0 BRA `(.L_x_4) ;  /* 0x00000000007c8947 */ /* 0x000fec0003800000 */
[----:B------:R-:W0:Y:S01]  /*0680*/  LDC.64 R16, c[0x0][0x380] ;  /* 0x0000e000ff107b82 */ /* 0x000e220000000a00 */
[----:B------:R-:W-:Y:S02]  /*0690*/  IMAD R23, R3, R2, R6 ;  /* 0x0000000203177224 */ /* 0x000fe400078e0206 */
[----:B------:R-:W-:-:S03]  /*06a0*/  IMAD R13, R6, R0, R5 ;  /* 0x00000000060d7224 */ /* 0x000fc600078e0205 */
[----:B------:R-:W-:Y:S02]  /*06b0*/  IADD3 R15, PT, PT, R23, 0x1, RZ ;  /* 0x00000001170f7810 */ /* 0x000fe40007ffe0ff */
[----:B------:R-:W1:Y:S01]  /*06c0*/  LDC.64 R24, c[0x0][0x388] ;  /* 0x0000e200ff187b82 */ /* 0x000e620000000a00 */
[----:B------:R-:W-:Y:S01]  /*06d0*/  IADD3 R27, PT, PT, R13, R0, RZ ;  /* 0x000000000d1b7210 */ /* 0x000fe20007ffe0ff */
[C---:B------:R-:W-:Y:S02]  /*06e0*/  VIADD R21, R23.reuse, 0x2 ;  /* 0x0000000217157836 */ /* 0x040fe40000000000 */
[----:B0-----:R-:W-:-:S04]  /*06f0*/  IMAD.WIDE.U32 R8, R23, 0x8, R16 ;  /* 0x0000000817087825 */ /* 0x001fc800078e0010 */
[----:B-1----:R-:W-:Y:S02]  /*0700*/  IMAD.WIDE.U32 R10, R13, 0x8, R24 ;  /* 0x000000080d0a7825 */ /* 0x002fe400078e0018 */
[----:B------:R-:W2:Y:S02]  /*0710*/  LDG.E.64 R8, desc[UR6][R8.64] ;  /* 0x0000000608087981 */ /* 0x000ea4000c1e1b00 */
[----:B------:R-:W-:Y:S02]  /*0720*/  IMAD.WIDE.U32 R12, R15, 0x8, R16 ;  /* 0x000000080f0c7825 */ /* 0x000fe400078e0010 */
[----:B------:R-:W2:Y:S01]  /*0730*/  LDG.E.64 R10, desc[UR6][R10.64] ;  /* 0x000000060a0a7981 */ /* 0x000ea2000c1e1b00 */
[----:B------:R-:W-:Y:S01]  /*0740*/  IADD3 R23, PT, PT, R23, 0x3, RZ ;  /* 0x0000000317177810 */ /* 0x000fe20007ffe0ff */
[C---:B------:R-:W-:Y:S01]  /*0750*/  IMAD.WIDE.U32 R14, R27.reuse, 0x8, R24 ;  /* 0x000000081b0e7825 */ /* 0x040fe200078e0018 */
[----:B------:R-:W-:Y:S01]  /*0760*/  IADD3 R27, PT, PT, R27, R0, RZ ;  /* 0x000000001b1b7210 */ /* 0x000fe20007ffe0ff */
[----:B------:R-:W3:Y:S02]  /*0770*/  LDG.E.64 R12, desc[UR6][R12.64] ;  /* 0x000000060c0c7981 */ /* 0x000ee4000c1e1b00 */
[----:B------:R-:W-:-:S02]  /*0780*/  IMAD.WIDE.U32 R20, R21, 0x8, R16 ;  /* 0x0000000815147825 */ /* 0x000fc400078e0010 */
[----:B------:R-:W3:Y:S02]  /*0790*/  LDG.E.64 R14, desc[UR6][R14.64] ;  /* 0x000000060e0e7981 */ /* 0x000ee4000c1e1b00 */
[----:B------:R-:W-:Y:S02]  /*07a0*/  IMAD.WIDE.U32 R16, R23, 0x8, R16 ;  /* 0x0000000817107825 */ /* 0x000fe400078e0010 */
[----:B------:R-:W4:Y:S02]  /*07b0*/  LDG.E.64 R20, desc[UR6][R20.64] ;  /* 0x0000000614147981 */ /* 0x000f24000c1e1b00 */
[C-C-:B------:R-:W-:Y:S01]  /*07c0*/  IMAD.WIDE.U32 R22, R27.reuse, 0x8, R24.reuse ;  /* 0x000000081b167825 */ /* 0x140fe200078e0018 */
[----:B------:R-:W-:Y:S01]  /*07d0*/  IADD3 R27, PT, PT, R27, R0, RZ ;  /* 0x000000001b1b7210 */ /* 0x000fe20007ffe0ff */
[----:B------:R-:W5:Y:S04]  /*07e0*/  LDG.E.64 R16, desc[UR6][R16.64] ;  /* 0x0000000610107981 */ /* 0x000f68000c1e1b00 */
[----:B------:R-:W4:Y:S01]  /*07f0*/  LDG.E.64 R22, desc[UR6][R22.64] ;  /* 0x0000000616167981 */ /* 0x000f22000c1e1b00 */
[----:B------:R-:W-:-:S06]  /*0800*/  IMAD.WIDE.U32 R24, R27, 0x8, R24 ;  /* 0x000000081b187825 */ /* 0x000fcc00078e0018 */
[----:B------:R-:W5:Y:S01]  /*0810*/  LDG.E.64 R24, desc[UR6][R24.64] ;  /* 0x0000000618187981 */ /* 0x000f62000c1e1b00 */
[----:B------:R-:W-:Y:S01]  /*0820*/  IADD3 R6, PT, PT, R6, 0x4, RZ ;  /* 0x0000000406067810 */ /* 0x000fe20007ffe0ff */
[----:B--2---:R-:W-:-:S08]  /*0830*/  DFMA R8, R8, R10, R18 ;  /* 0x0000000a0808722b */ /* 0x004fd00000000012 */
[----:B---3--:R-:W-:-:S08]  /*0840*/  DFMA R8, R12, R14, R8 ;  /* 0x0000000e0c08722b */ /* 0x008fd00000000008 */
[----:B----4-:R-:W-:-:S08]  /*0850*/  DFMA R8, R20, R22, R8 ;  /* 0x000000161408722b */ /* 0x010fd00000000008 */
[----:B-----5:R-:W-:-:S11]  /*0860*/  DFMA R18, R16, R24, R8 ;  /* 0x000000181012722b */ /* 0x020fd60000000008 */
.L_x_4:
[----:B------:R-:W-:Y:S05]  /*0870*/  @!P1 BRA `(.L_x_1) ;  /* 0x0000000000749947 */ /* 0x000fea0003800000 */
[----:B------:R-:W0:Y:S01]  /*0880*/  LDC.64 R20, c[0x0][0x380] ;  /* 0x0000e000ff147b82 */ /* 0x000e220000000a00 */
[----:B------:R-:W-:Y:S02]  /*0890*/  ISETP.NE.AND P0, PT, R7, 0x1, PT ;  /* 0x000000010700780c */ /* 0x000fe40003f05270 */
[----:B------:R-:W-:-:S04]  /*08a0*/  LOP3.LUT R4, R2, 0x1, RZ, 0xc0, !PT ;  /* 0x0000000102047812 */ /* 0x000fc800078ec0ff */
[----:B------:R-:W-:Y:S01]  /*08b0*/  ISETP.NE.U32.AND P1, PT, R4, 0x1, PT ;  /* 0x000000010400780c */ /* 0x000fe20003f25070 */
[----:B------:R-:W1:Y:S06]  /*08c0*/  LDC.64 R16, c[0x0][0x388] ;  /* 0x0000e200ff107b82 */ /* 0x000e6c0000000a00 */
[----:B------:R-:W-:Y:S02]  /*08d0*/  @P0 IMAD R7, R3, R2, R6 ;  /* 0x0000000203070224 */ /* 0x000fe400078e0206 */
[----:B------:R-:W2:Y:S01]  /*08e0*/  LDC.64 R12, c[0x0][0x380] ;  /* 0x0000e000ff0c7b82 */ /* 0x000ea20000000a00 */
[C---:B------:R-:W-:Y:S01]  /*08f0*/  @P0 IMAD R23, R6.reuse, R0, R5 ;  /* 0x0000000006170224 */ /* 0x040fe200078e0205 */
[----:B------:R-:W-:-:S06]  /*0900*/  @P0 IADD3 R6, PT, PT, R6, 0x2, RZ ;  /* 0x0000000206060810 */ /* 0x000fcc0007ffe0ff */
[----:B------:R-:W3:Y:S01]  /*0910*/  LDC.64 R8, c[0x0][0x388] ;  /* 0x0000e200ff087b82 */ /* 0x000ee20000000a00 */
[C---:B0-----:R-:W-:Y:S01]  /*0920*/  @P0 IMAD.WIDE.U32 R14, R7.reuse, 0x8, R20 ;  /* 0x00000008070e0825 */ /* 0x041fe200078e0014 */
[----:B------:R-:W-:-:S05]  /*0930*/  @P0 IADD3 R7, PT, PT, R7, 0x1, RZ ;  /* 0x0000000107070810 */ /* 0x000fca0007ffe0ff */
[----:B------:R-:W4:Y:S01]  /*0940*/  @P0 LDG.E.64 R14, desc[UR6][R14.64] ;  /* 0x000000060e0e0981 */ /* 0x000f22000c1e1b00 */
[C---:B-1----:R-:W-:Y:S01]  /*0950*/  @P0 IMAD.WIDE.U32 R10, R23.reuse, 0x8, R16 ;  /* 0x00000008170a0825 */ /* 0x042fe200078e0010 */
[----:B------:R-:W-:-:S05]  /*0960*/  @P0 IADD3 R23, PT, PT, R23, R0, RZ ;  /* 0x0000000017170210 */ /* 0x000fca0007ffe0ff */
[----:B------:R-:W4:Y:S01]  /*0970*/  @P0 LDG.E.64 R10, desc[UR6][R10.64] ;  /* 0x000000060a0a0981 */ /* 0x000f22000c1e1b00 */
[----:B------:R-:W-:-:S04]  /*0980*/  @P0 IMAD.WIDE.U32 R16, R23, 0x8, R16 ;  /* 0x0000000817100825 */ /* 0x000fc800078e0010 */
[----:B------:R-:W-:Y:S02]  /*0990*/  @P0 IMAD.WIDE.U32 R20, R7, 0x8, R20 ;  /* 0x0000000807140825 */ /* 0x000fe400078e0014 */
[----:B------:R-:W5:Y:S02]  /*09a0*/  @P0 LDG.E.64 R16, desc[UR6][R16.64] ;  /* 0x0000000610100981 */ /* 0x000f64000c1e1b00 */
[----:B------:R-:W-:Y:S02]  /*09b0*/  @!P1 IMAD R23, R3, R2, R6 ;  /* 0x0000000203179224 */ /* 0x000fe400078e0206 */
[----:B------:R-:W-:Y:S02]  /*09c0*/  @!P1 IMAD R25, R6, R0, R5 ;  /* 0x0000000006199224 */ /* 0x000fe400078e0205 */
[----:B------:R-:W5:Y:S01]  /*09d0*/  @P0 LDG.E.64 R6, desc[UR6][R20.64] ;  /* 0x0000000614060981 */ /* 0x000f62000c1e1b00 */
[----:B--2---:R-:W-:-:S04]  /*09e0*/  @!P1 IMAD.WIDE.U32 R12, R23, 0x8, R12 ;  /* 0x00000008170c9825 */ /* 0x004fc800078e000c */
[----:B---3--:R-:W-:Y:S02]  /*09f0*/  @!P1 IMAD.WIDE.U32 R8, R25, 0x8, R8 ;  /* 0x0000000819089825 */ /* 0x008fe400078e0008 */
[----:B------:R-:W2:Y:S04]  /*0a00*/  @!P1 LDG.E.64 R12, desc[UR6][R12.64] ;  /* 0x000000060c0c9981 */ /* 0x000ea8000c1e1b00 */
[----:B------:R-:W2:Y:S01]  /*0a10*/  @!P1 LDG.E.64 R8, desc[UR6][R8.64] ;  /* 0x0000000608089981 */ /* 0x000ea2000c1e1b00 */
[----:B----4-:R-:W-:-:S08]  /*0a20*/  @P0 DFMA R10, R14, R10, R18 ;  /* 0x0000000a0e0a022b */ /* 0x010fd00000000012 */
[----:B-----5:R-:W-:-:S08]  /*0a30*/  @P0 DFMA R18, R6, R16, R10 ;  /* 0x000000100612022b */ /* 0x020fd0000000000a */
[----:B--2---:R-:W-:-:S11]  /*0a40*/  @!P1 DFMA R18, R12, R8, R18 ;  /* 0x000000080c12922b */ /* 0x004fd60000000012 */
.L_x_1:
[----:B------:R-:W0:Y:S01]  /*0a50*/  LDC.64 R6, c[0x0][0x390] ;  /* 0x0000e400ff067b82 */ /* 0x000e220000000a00 */
[----:B------:R-:W-:-:S04]  /*0a60*/  IMAD R3, R3, R0, R5 ;  /* 0x0000000003037224 */ /* 0x000fc800078e0205 */
[----:B0-----:R-:W-:-:S05]  /*0a70*/  IMAD.WIDE.U32 R2, R3, 0x8, R6 ;  /* 0x0000000803027825 */ /* 0x001fca00078e0006 */
[----:B------:R-:W-:Y:S01]  /*0a80*/  STG.E.64 desc[UR6][R2.64], R18 ;  /* 0x0000001202007986 */ /* 0x000fe2000c101b06 */
[----:B------:R-:W-:Y:S05]  /*0a90*/  EXIT ;  /* 0x000000000000794d */ /* 0x000fea0003800000 */
.L_x_5:
        /* <DEDUP_REMOVED lines=14> */
.L_x_13:


//--------------------- .text.transpose_float     --------------------------
	.section	.text.transpose_float,"ax",@progbits
	.align	128
        .global         transpose_float
        .type           transpose_float,@function
        .size           transpose_float,(.L_x_14 - transpose_float)
        .other          transpose_float,@"STO_CUDA_ENTRY STV_DEFAULT"
transpose_float:
.text.transpose_float:
        /* <DEDUP_REMOVED lines=11> */
[----:B0-----:R-:W-:-:S05]  /*00b0*/  IMAD.WIDE.U32 R2, R7, 0x4, R2 ;  /* 0x0000000407027825 */ /* 0x001fca00078e0002 */
[----:B-1----:R0:W2:Y:S01]  /*00c0*/  LDG.E R9, desc[UR4][R2.64] ;  /* 0x0000000402097981 */ /* 0x0020a2000c1e1900 */
[----:B------:R-:W1:Y:S01]  /*00d0*/  I2F.U32.RP R0, UR7 ;  /* 0x0000000700007d06 */ /* 0x000e620008209000 */
[----:B------:R-:W-:-:S07]  /*00e0*/  ISETP.NE.U32.AND P2, PT, RZ, UR7, PT ;  /* 0x00000007ff007c0c */ /* 0x000fce000bf45070 */
[----:B-1----:R-:W1:Y:S02]  /*00f0*/  MUFU.RCP R0, R0 ;  /* 0x0000000000007308 */ /* 0x002e640000001000 */
[----:B-1----:R-:W-:-:S06]  /*0100*/  IADD3 R4, PT, PT, R0, 0xffffffe, RZ ;  /* 0x0ffffffe00047810 */ /* 0x002fcc0007ffe0ff */
[----:B------:R1:W3:Y:S02]  /*0110*/  F2I.FTZ.U32.TRUNC.NTZ R5, R4 ;  /* 0x0000000400057305 */ /* 0x0002e4000021f000 */
[----:B-1----:R-:W-:Y:S01]  /*0120*/  HFMA2 R4, -RZ, RZ, 0, 0 ;  /* 0x00000000ff047431 */ /* 0x002fe200000001ff */
[----:B---3--:R-:W-:-:S05]  /*0130*/  IADD3 R11, PT, PT, RZ, -R5, RZ ;  /* 0x80000005ff0b7210 */ /* 0x008fca0007ffe0ff */
[----:B------:R-:W-:-:S04]  /*0140*/  IMAD R11, R11, UR7, RZ ;  /* 0x000000070b0b7c24 */ /* 0x000fc8000f8e02ff */
[----:B------:R-:W-:-:S06]  /*0150*/  IMAD.HI.U32 R6, R5, R11, R4 ;  /* 0x0000000b05067227 */ /* 0x000fcc00078e0004 */
[----:B------:R-:W-:-:S04]  /*0160*/  IMAD.HI.U32 R6, R6, R7, RZ ;  /* 0x0000000706067227 */ /* 0x000fc800078e00ff */
[----:B0-----:R-:W-:-:S04]  /*0170*/  IMAD.MOV R2, RZ, RZ, -R6 ;  /* 0x000000ffff027224 */ /* 0x001fc800078e0a06 */
        /* <DEDUP_REMOVED lines=12> */
[----:B--2---:R-:W-:Y:S01]  /*0240*/  STG.E desc[UR4][R2.64], R9 ;  /* 0x0000000902007986 */ /* 0x004fe2000c101904 */
[----:B------:R-:W-:Y:S05]  /*0250*/  EXIT ;  /* 0x000000000000794d */ /* 0x000fea0003800000 */
.L_x_6:
        /* <DEDUP_REMOVED lines=10> */
.L_x_14:


//--------------------- .text.mul_float           --------------------------
	.section	.text.mul_float,"ax",@progbits
	.align	128
        .global         mul_float
        .type           mul_float,@function
        .size           mul_float,(.L_x_15 - mul_float)
        .other          mul_float,@"STO_CUDA_ENTRY STV_DEFAULT"
mul_float:
.text.mul_float:
        /* <DEDUP_REMOVED lines=17> */
[----:B------:R-:W-:Y:S01]  /*0110*/  HFMA2 R12, -RZ, RZ, 0, 0 ;  /* 0x00000000ff0c7431 */ /* 0x000fe200000001ff */
[----:B0-----:R-:W-:-:S13]  /*0120*/  ISETP.NE.AND P0, PT, R2, RZ, PT ;  /* 0x000000ff0200720c */ /* 0x001fda0003f05270 */
[----:B-1----:R-:W-:Y:S05]  /*0130*/  @!P0 BRA `(.L_x_7) ;  /* 0x0000000800448947 */ /* 0x002fea0003800000 */
[C---:B------:R-:W-:Y:S02]  /*0140*/  ISETP.GE.U32.AND P1, PT, R2.reuse, 0x8, PT ;  /* 0x000000080200780c */ /* 0x040fe40003f26070 */
[----:B------:R-:W-:Y:S02]  /*0150*/  LOP3.LUT R4, R2, 0x7, RZ, 0xc0, !PT ;  /* 0x0000000702047812 */ /* 0x000fe400078ec0ff */
[----:B------:R-:W-:Y:S02]  /*0160*/  MOV R12, RZ ;  /* 0x000000ff000c7202 */ /* 0x000fe40000000f00 */
[----:B------:R-:W-:Y:S02]  /*0170*/  ISETP.NE.AND P0, PT, R4, RZ, PT ;  /* 0x000000ff0400720c */ /* 0x000fe40003f05270 */
[----:B------:R-:W-:-:S05]  /*0180*/  MOV R6, RZ ;  /* 0x000000ff00067202 */ /* 0x000fca0000000f00 */
        /* <DEDUP_REMOVED lines=9> */
[----:B------:R-:W-:Y:S01]  /*0220*/  MOV R12, RZ ;  /* 0x000000ff000c7202 */ /* 0x000fe20000000f00 */
[----:B------:R-:W-:Y:S01]  /*0230*/  IMAD R8, R3, R2, 0x3 ;  /* 0x0000000303087424 */ /* 0x000fe200078e0202 */
[----:B------:R-:W-:-:S02]  /*0240*/  MOV R29, R5 ;  /* 0x00000005001d7202 */ /* 0x000fc40000000f00 */
[----:B------:R-:W-:-:S07]  /*0250*/  IADD3 R10, PT, PT, -R6, RZ, RZ ;  /* 0x000000ff060a7210 */ /* 0x000fce0007ffe1ff */
.L_x_9:
[----:B------:R-:W0:Y:S01]  /*0260*/  LDC.64 R20, c[0x0][0x380] ;  /* 0x0000e000ff147b82 */ /* 0x000e220000000a00 */
[----:B------:R-:W-:-:S07]  /*0270*/  IADD3 R23, PT, PT, R8, -0x3, RZ ;  /* 0xfffffffd08177810 */ /* 0x000fce0007ffe0ff */
[----:B------:R-:W1:Y:S01]  /*0280*/  LDC.64 R16, c[0x0][0x388] ;  /* 0x0000e200ff107b82 */ /* 0x000e620000000a00 */
[----:B0-----:R-:W-:-:S06]  /*0290*/  IMAD.WIDE.U32 R22, R23, 0x4, R20 ;  /* 0x0000000417167825 */ /* 0x001fcc00078e0014 */
[----:B------:R-:W2:Y:S01]  /*02a0*/  LDG.E R23, desc[UR6][R22.64] ;  /* 0x0000000616177981 */ /* 0x000ea2000c1e1900 */
[----:B-1----:R-:W-:-:S06]  /*02b0*/  IMAD.WIDE.U32 R18, R29, 0x4, R16 ;  /* 0x000000041d127825 */ /* 0x002fcc00078e0010 */
[----:B------:R-:W2:Y:S01]  /*02c0*/  LDG.E R18, desc[UR6][R18.64] ;  /* 0x0000000612127981 */ /* 0x000ea2000c1e1900 */
[C---:B------:R-:W-:Y:S02]  /*02d0*/  IADD3 R14, PT, PT, R8.reuse, -0x2, RZ ;  /* 0xfffffffe080e7810 */ /* 0x040fe40007ffe0ff */
[----:B------:R-:W-:Y:S01]  /*02e0*/  IADD3 R24, PT, PT, R8, -0x1, RZ ;  /* 0xffffffff08187810 */ /* 0x000fe20007ffe0ff */
[----:B--2---:R-:W-:Y:S02]  /*02f0*/  FFMA R12, R23, R18, R12 ;  /* 0x00000012170c7223 */ /* 0x004fe4000000000c */
[----:B------:R-:W-:-:S04]  /*0300*/  IMAD.WIDE.U32 R18, R14, 0x4, R20 ;  /* 0x000000040e127825 */ /* 0x000fc800078e0014 */
[----:B------:R-:W-:Y:S01]  /*0310*/  IMAD.WIDE.U32 R22, R7, 0x4, R16 ;  /* 0x0000000407167825 */ /* 0x000fe200078e0010 */
[----:B------:R0:W2:Y:S04]  /*0320*/  LDG.E R14, desc[UR6][R18.64] ;  /* 0x00000006120e7981 */ /* 0x0000a8000c1e1900 */
[----:B------:R1:W2:Y:S01]  /*0330*/  LDG.E R26, desc[UR6][R22.64] ;  /* 0x00000006161a7981 */ /* 0x0002a2000c1e1900 */
[----:B0-----:R-:W-:-:S04]  /*0340*/  IMAD.WIDE.U32 R18, R24, 0x4, R20 ;  /* 0x0000000418127825 */ /* 0x001fc800078e0014 */
[----:B-1----:R-:W-:Y:S01]  /*0350*/  IMAD.WIDE.U32 R22, R9, 0x4, R16 ;  /* 0x0000000409167825 */ /* 0x002fe200078e0010 */
[----:B------:R0:W3:Y:S04]  /*0360*/  LDG.E R24, desc[UR6][R18.64] ;  /* 0x0000000612187981 */ /* 0x0000e8000c1e1900 */
[----:B------:R1:W3:Y:S01]  /*0370*/  LDG.E R28, desc[UR6][R22.64] ;  /* 0x00000006161c7981 */ /* 0x0002e2000c1e1900 */
[----:B0-----:R-:W-:-:S04]  /*0380*/  IMAD.WIDE.U32 R18, R8, 0x4, R20 ;  /* 0x0000000408127825 */ /* 0x001fc800078e0014 */
[----:B-1----:R-:W-:-:S04]  /*0390*/  IMAD.WIDE.U32 R22, R11, 0x4, R16 ;  /* 0x000000040b167825 */ /* 0x002fc800078e0010 */
[----:B--2---:R-:W-:Y:S02]  /*03a0*/  FFMA R12, R14, R26, R12 ;  /* 0x0000001a0e0c7223 */ /* 0x004fe4000000000c */
[----:B------:R-:W2:Y:S04]  /*03b0*/  LDG.E R14, desc[UR6][R18.64] ;  /* 0x00000006120e7981 */ /* 0x000ea8000c1e1900 */
[----:B------:R0:W2:Y:S01]  /*03c0*/  LDG.E R26, desc[UR6][R22.64] ;  /* 0x00000006161a7981 */ /* 0x0000a2000c1e1900 */
[----:B---3--:R-:W-:Y:S01]  /*03d0*/  FFMA R12, R24, R28, R12 ;  /* 0x0000001c180c7223 */ /* 0x008fe2000000000c */
[----:B------:R-:W-:Y:S01]  /*03e0*/  IADD3 R24, PT, PT, R8, 0x1, RZ ;  /* 0x0000000108187810 */ /* 0x000fe20007ffe0ff */
[----:B0-----:R-:W-:-:S04]  /*03f0*/  IMAD.WIDE.U32 R22, R13, 0x4, R16 ;  /* 0x000000040d167825 */ /* 0x001fc800078e0010 */
[----:B------:R-:W-:Y:S01]  /*0400*/  IMAD.WIDE.U32 R18, R24, 0x4, R20 ;  /* 0x0000000418127825 */ /* 0x000fe200078e0014 */
[----:B------:R-:W3:Y:S04]  /*0410*/  LDG.E R28, desc[UR6][R22.64] ;  /* 0x00000006161c7981 */ /* 0x000ee8000c1e1900 */
[----:B------:R0:W3:Y:S01]  /*0420*/  LDG.E R24, desc[UR6][R18.64] ;  /* 0x0000000612187981 */ /* 0x0000e2000c1e1900 */
[----:B--2---:R-:W-:Y:S01]  /*0430*/  FFMA R12, R14, R26, R12 ;  /* 0x0000001a0e0c7223 */ /* 0x004fe2000000000c */
[C---:B------:R-:W-:Y:S02]  /*0440*/  IADD3 R26, PT, PT, R8.reuse, 0x3, RZ ;  /* 0x00000003081a7810 */ /* 0x040fe40007ffe0ff */
[----:B------:R-:W-:-:S03]  /*0450*/  IADD3 R14, PT, PT, R8, 0x2, RZ ;  /* 0x00000002080e7810 */ /* 0x000fc60007ffe0ff */
[----:B0-----:R-:W-:Y:S01]  /*0460*/  IMAD.WIDE.U32 R18, R26, 0x4, R20 ;  /* 0x000000041a127825 */ /* 0x001fe200078e0014 */
[----:B------:R-:W-:-:S03]  /*0470*/  IADD3 R26, PT, PT, R8, 0x4, RZ ;  /* 0x00000004081a7810 */ /* 0x000fc60007ffe0ff */
[--C-:B------:R-:W-:Y:S02]  /*0480*/  IMAD.WIDE.U32 R22, R14, 0x4, R20.reuse ;  /* 0x000000040e167825 */ /* 0x100fe400078e0014 */
[----:B------:R0:W2:Y:S02]  /*0490*/  LDG.E R14, desc[UR6][R18.64] ;  /* 0x00000006120e7981 */ /* 0x0000a4000c1e1900 */
[----:B------:R-:W-:-:S04]  /*04a0*/  IMAD.WIDE.U32 R20, R26, 0x4, R20 ;  /* 0x000000041a147825 */ /* 0x000fc800078e0014 */
[----:B---3--:R-:W-:Y:S02]  /*04b0*/  FFMA R12, R24, R28, R12 ;  /* 0x0000001c180c7223 */ /* 0x008fe4000000000c */
[----:B------:R-:W3:Y:S01]  /*04c0*/  LDG.E R21, desc[UR6][R20.64] ;  /* 0x0000000614157981 */ /* 0x000ee2000c1e1900 */
[----:B0-----:R-:W-:-:S03]  /*04d0*/  IMAD.WIDE.U32 R18, R15, 0x4, R16 ;  /* 0x000000040f127825 */ /* 0x001fc600078e0010 */
[----:B------:R0:W4:Y:S04]  /*04e0*/  LDG.E R24, desc[UR6][R22.64] ;  /* 0x0000000616187981 */ /* 0x000128000c1e1900 */
[----:B------:R-:W4:Y:S01]  /*04f0*/  LDG.E R26, desc[UR6][R18.64] ;  /* 0x00000006121a7981 */ /* 0x000f22000c1e1900 */
[----:B0-----:R-:W-:-:S04]  /*0500*/  IMAD.WIDE.U32 R22, R25, 0x4, R16 ;  /* 0x0000000419167825 */ /* 0x001fc800078e0010 */
[----:B------:R-:W-:Y:S01]  /*0510*/  IMAD.WIDE.U32 R16, R27, 0x4, R16 ;  /* 0x000000041b107825 */ /* 0x000fe200078e0010 */
[----:B------:R-:W2:Y:S05]  /*0520*/  LDG.E R28, desc[UR6][R22.64] ;  /* 0x00000006161c7981 */ /* 0x000eaa000c1e1900 */
[----:B------:R-:W3:Y:S01]  /*0530*/  LDG.E R16, desc[UR6][R16.64] ;  /* 0x0000000610107981 */ /* 0x000ee2000c1e1900 */
[----:B------:R-:W-:-:S04]  /*0540*/  IADD3 R10, PT, PT, R10, 0x8, RZ ;  /* 0x000000080a0a7810 */ /* 0x000fc80007ffe0ff */
[----:B------:R-:W-:Y:S02]  /*0550*/  ISETP.NE.AND P1, PT, R10, RZ, PT ;  /* 0x000000ff0a00720c */ /* 0x000fe40003f25270 */
[----:B------:R-:W-:Y:S02]  /*0560*/  IADD3 R8, PT, PT, R8, 0x8, RZ ;  /* 0x0000000808087810 */ /* 0x000fe40007ffe0ff */
[C---:B------:R-:W-:Y:S02]  /*0570*/  LEA R7, R0.reuse, R7, 0x3 ;  /* 0x0000000700077211 */ /* 0x040fe400078e18ff */
[C---:B------:R-:W-:Y:S02]  /*0580*/  LEA R9, R0.reuse, R9, 0x3 ;  /* 0x0000000900097211 */ /* 0x040fe400078e18ff */
[C---:B------:R-:W-:Y:S02]  /*0590*/  LEA R11, R0.reuse, R11, 0x3 ;  /* 0x0000000b000b7211 */ /* 0x040fe400078e18ff */
[----:B------:R-:W-:-:S02]  /*05a0*/  LEA R13, R0, R13, 0x3 ;  /* 0x0000000d000d7211 */ /* 0x000fc400078e18ff */
[C---:B------:R-:W-:Y:S02]  /*05b0*/  LEA R15, R0.reuse, R15, 0x3 ;  /* 0x0000000f000f7211 */ /* 0x040fe400078e18ff */
[C---:B------:R-:W-:Y:S02]  /*05c0*/  LEA R25, R0.reuse, R25, 0x3 ;  /* 0x0000001900197211 */ /* 0x040fe400078e18ff */
[C---:B------:R-:W-:Y:S02]  /*05d0*/  LEA R27, R0.reuse, R27, 0x3 ;  /* 0x0000001b001b7211 */ /* 0x040fe400078e18ff */
[----:B------:R-:W-:Y:S01]  /*05e0*/  LEA R29, R0, R29, 0x3 ;  /* 0x0000001d001d7211 */ /* 0x000fe200078e18ff */
[----:B----4-:R-:W-:-:S04]  /*05f0*/  FFMA R12, R24, R26, R12 ;  /* 0x0000001a180c7223 */ /* 0x010fc8000000000c */
[----:B--2---:R-:W-:-:S04]  /*0600*/  FFMA R12, R14, R28, R12 ;  /* 0x0000001c0e0c7223 */ /* 0x004fc8000000000c */
[----:B---3--:R-:W-:Y:S01]  /*0610*/  FFMA R12, R21, R16, R12 ;  /* 0x00000010150c7223 */ /* 0x008fe2000000000c */
[----:B------:R-:W-:Y:S06]  /*0620*/  @P1 BRA `(.L_x_9) ;  /* 0xfffffffc000c1947 */ /* 0x000fec000383ffff */
.L_x_8:
        /* <DEDUP_REMOVED lines=8> */
[C---:B------:R-:W-:Y:S02]  /*06b0*/  IADD3 R23, PT, PT, R15.reuse, 0x1, RZ ;  /* 0x000000010f177810 */ /* 0x040fe40007ffe0ff */
[----:B------:R-:W1:Y:S01]  /*06c0*/  LDC.64 R10, c[0x0][0x380] ;  /* 0x0000e000ff0a7b82 */ /* 0x000e620000000a00 */
[C---:B------:R-:W-:Y:S02]  /*06d0*/  IADD3 R27, PT, PT, R15.reuse, 0x2, RZ ;  /* 0x000000020f1b7810 */ /* 0x040fe40007ffe0ff */
[----:B------:R-:W-:Y:S01]  /*06e0*/  IADD3 R4, PT, PT, R15, 0x3, RZ ;  /* 0x000000030f047810 */ /* 0x000fe20007ffe0ff */
[C---:B0-----:R-:W-:Y:S01]  /*06f0*/  IMAD.WIDE.U32 R20, R17.reuse, 0x4, R8 ;  /* 0x0000000411147825 */ /* 0x041fe200078e0008 */
[----:B------:R-:W-:-:S04]  /*0700*/  IADD3 R17, PT, PT, R17, R0, RZ ;  /* 0x0000000011117210 */ /* 0x000fc80007ffe0ff */
[-C--:B------:R-:W-:Y:S01]  /*0710*/  IADD3 R29, PT, PT, R17, R0.reuse, RZ ;  /* 0x00000000111d7210 */ /* 0x080fe20007ffe0ff */
[--C-:B-1----:R-:W-:Y:S01]  /*0720*/  IMAD.WIDE.U32 R24, R15, 0x4, R10.reuse ;  /* 0x000000040f187825 */ /* 0x102fe200078e000a */
[----:B------:R-:W2:Y:S03]  /*0730*/  LDG.E R20, desc[UR6][R20.64] ;  /* 0x0000000614147981 */ /* 0x000ea6000c1e1900 */
[----:B------:R-:W-:Y:S01]  /*0740*/  IMAD.WIDE.U32 R22, R23, 0x4, R10 ;  /* 0x0000000417167825 */ /* 0x000fe200078e000a */
[----:B------:R-:W2:Y:S03]  /*0750*/  LDG.E R7, desc[UR6][R24.64] ;  /* 0x0000000618077981 */ /* 0x000ea6000c1e1900 */
[----:B------:R-:W-:Y:S02]  /*0760*/  IMAD.WIDE.U32 R18, R17, 0x4, R8 ;  /* 0x0000000411127825 */ /* 0x000fe400078e0008 */
[----:B------:R-:W3:Y:S02]  /*0770*/  LDG.E R22, desc[UR6][R22.64] ;  /* 0x0000000616167981 */ /* 0x000ee4000c1e1900 */
[----:B------:R-:W-:Y:S01]  /*0780*/  IMAD.WIDE.U32 R14, R27, 0x4, R10 ;  /* 0x000000041b0e7825 */ /* 0x000fe200078e000a */
[C---:B------:R-:W-:Y:S01]  /*0790*/  IADD3 R27, PT, PT, R29.reuse, R0, RZ ;  /* 0x000000001d1b7210 */ /* 0x040fe20007ffe0ff */
[----:B------:R-:W3:Y:S02]  /*07a0*/  LDG.E R19, desc[UR6][R18.64] ;  /* 0x0000000612137981 */ /* 0x000ee4000c1e1900 */
[----:B------:R-:W-:-:S02]  /*07b0*/  IMAD.WIDE.U32 R16, R29, 0x4, R8 ;  /* 0x000000041d107825 */ /* 0x000fc400078e0008 */
[----:B------:R-:W4:Y:S02]  /*07c0*/  LDG.E R14, desc[UR6][R14.64] ;  /* 0x000000060e0e7981 */ /* 0x000f24000c1e1900 */
[----:B------:R-:W-:Y:S02]  /*07d0*/  IMAD.WIDE.U32 R10, R4, 0x4, R10 ;  /* 0x00000004040a7825 */ /* 0x000fe400078e000a */
[----:B------:R-:W4:Y:S02]  /*07e0*/  LDG.E R16, desc[UR6][R16.64] ;  /* 0x0000000610107981 */ /* 0x000f24000c1e1900 */
[----:B------:R-:W-:Y:S02]  /*07f0*/  IMAD.WIDE.U32 R8, R27, 0x4, R8 ;  /* 0x000000041b087825 */ /* 0x000fe400078e0008 */
[----:B------:R-:W5:Y:S04]  /*0800*/  LDG.E R10, desc[UR6][R10.64] ;  /* 0x000000060a0a7981 */ /* 0x000f68000c1e1900 */
[----:B------:R-:W5:Y:S01]  /*0810*/  LDG.E R8, desc[UR6][R8.64] ;  /* 0x0000000608087981 */ /* 0x000f62000c1e1900 */
[----:B------:R-:W-:Y:S01]  /*0820*/  IADD3 R6, PT, PT, R6, 0x4, RZ ;  /* 0x0000000406067810 */ /* 0x000fe20007ffe0ff */
[----:B--2---:R-:W-:-:S04]  /*0830*/  FFMA R7, R7, R20, R12 ;  /* 0x0000001407077223 */ /* 0x004fc8000000000c */
[----:B---3--:R-:W-:-:S04]  /*0840*/  FFMA R7, R22, R19, R7 ;  /* 0x0000001316077223 */ /* 0x008fc80000000007 */
[----:B----4-:R-:W-:-:S04]  /*0850*/  FFMA R7, R14, R16, R7 ;  /* 0x000000100e077223 */ /* 0x010fc80000000007 */
[----:B-----5:R-:W-:-:S07]  /*0860*/  FFMA R12, R10, R8, R7 ;  /* 0x000000080a0c7223 */ /* 0x020fce0000000007 */
.L_x_10:
        /* <DEDUP_REMOVED lines=9> */
[----:B------:R-:W-:-:S02]  /*0900*/  @P0 IADD3 R6, PT, PT, R6, 0x2, RZ ;  /* 0x0000000206060810 */ /* 0x000fc40007ffe0ff */
[----:B------:R-:W-:Y:S02]  /*0910*/  @P0 IADD3 R13, PT, PT, R7, 0x1, RZ ;  /* 0x00000001070d0810 */ /* 0x000fe40007ffe0ff */
[C---:B------:R-:W-:Y:S02]  /*0920*/  @P0 IADD3 R23, PT, PT, R17.reuse, R0, RZ ;  /* 0x0000000011170210 */ /* 0x040fe40007ffe0ff */
[----:B------:R-:W3:Y:S01]  /*0930*/  LDC.64 R14, c[0x0][0x388] ;  /* 0x0000e200ff0e7b82 */ /* 0x000ee20000000a00 */
[----:B0-----:R-:W-:-:S04]  /*0940*/  @P0 IMAD.WIDE.U32 R16, R17, 0x4, R8 ;  /* 0x0000000411100825 */ /* 0x001fc800078e0008 */
[----:B------:R-:W-:Y:S02]  /*0950*/  @P0 IMAD.WIDE.U32 R8, R23, 0x4, R8 ;  /* 0x0000000417080825 */ /* 0x000fe400078e0008 */
[----:B------:R-:W4:Y:S02]  /*0960*/  @P0 LDG.E R16, desc[UR6][R16.64] ;  /* 0x0000000610100981 */ /* 0x000f24000c1e1900 */
[--C-:B-1----:R-:W-:Y:S02]  /*0970*/  @P0 IMAD.WIDE.U32 R20, R7, 0x4, R18.reuse ;  /* 0x0000000407140825 */ /* 0x102fe400078e0012 */
[----:B------:R-:W5:Y:S02]  /*0980*/  @P0 LDG.E R8, desc[UR6][R8.64] ;  /* 0x0000000608080981 */ /* 0x000f64000c1e1900 */
[----:B------:R-:W-:Y:S02]  /*0990*/  @P0 IMAD.WIDE.U32 R18, R13, 0x4, R18 ;  /* 0x000000040d120825 */ /* 0x000fe400078e0012 */
[----:B------:R-:W4:Y:S02]  /*09a0*/  @P0 LDG.E R7, desc[UR6][R20.64] ;  /* 0x0000000614070981 */ /* 0x000f24000c1e1900 */
[----:B------:R-:W-:-:S02]  /*09b0*/  @!P1 IMAD R13, R3, R2, R6 ;  /* 0x00000002030d9224 */ /* 0x000fc400078e0206 */
[----:B------:R-:W-:Y:S01]  /*09c0*/  @!P1 IMAD R23, R6, R0, R5 ;  /* 0x0000000006179224 */ /* 0x000fe200078e0205 */
[----:B------:R-:W5:Y:S01]  /*09d0*/  @P0 LDG.E R18, desc[UR6][R18.64] ;  /* 0x0000000612120981 */ /* 0x000f62000c1e1900 */
[----:B--2---:R-:W-:-:S04]  /*09e0*/  @!P1 IMAD.WIDE.U32 R10, R13, 0x4, R10 ;  /* 0x000000040d0a9825 */ /* 0x004fc800078e000a */
[----:B---3--:R-:W-:Y:S02]  /*09f0*/  @!P1 IMAD.WIDE.U32 R14, R23, 0x4, R14 ;  /* 0x00000004170e9825 */ /* 0x008fe400078e000e */
[----:B------:R-:W2:Y:S04]  /*0a00*/  @!P1 LDG.E R11, desc[UR6][R10.64] ;  /* 0x000000060a0b9981 */ /* 0x000ea8000c1e1900 */
[----:B------:R-:W2:Y:S01]  /*0a10*/  @!P1 LDG.E R14, desc[UR6][R14.64] ;  /* 0x000000060e0e9981 */ /* 0x000ea2000c1e1900 */
[----:B----4-:R-:W-:-:S04]  /*0a20*/  @P0 FFMA R7, R7, R16, R12 ;  /* 0x0000001007070223 */ /* 0x010fc8000000000c */
[----:B-----5:R-:W-:-:S04]  /*0a30*/  @P0 FFMA R12, R18, R8, R7 ;  /* 0x00000008120c0223 */ /* 0x020fc80000000007 */
[----:B--2---:R-:W-:-:S07]  /*0a40*/  @!P1 FFMA R12, R11, R14, R12 ;  /* 0x0000000e0b0c9223 */ /* 0x004fce000000000c */
.L_x_7:
[----:B------:R-:W0:Y:S01]  /*0a50*/  LDC.64 R6, c[0x0][0x390] ;  /* 0x0000e400ff067b82 */ /* 0x000e220000000a00 */
[----:B------:R-:W-:-:S04]  /*0a60*/  IMAD R3, R3, R0, R5 ;  /* 0x0000000003037224 */ /* 0x000fc800078e0205 */
[----:B0-----:R-:W-:-:S05]  /*0a70*/  IMAD.WIDE.U32 R2, R3, 0x4, R6 ;  /* 0x0000000403027825 */ /* 0x001fca00078e0006 */
[----:B------:R-:W-:Y:S01]  /*0a80*/  STG.E desc[UR6][R2.64], R12 ;  /* 0x0000000c02007986 */ /* 0x000fe2000c101906 */
[----:B------:R-:W-:Y:S05]  /*0a90*/  EXIT ;  /* 0x000000000000794d */ /* 0x000fea0003800000 */
.L_x_11:
        /* <DEDUP_REMOVED lines=14> */
.L_x_15:


//--------------------- .nv.shared.reserved.0     --------------------------
	.section	.nv.shared.reserved.0,"aw",@nobits
	.weak		__nv_reservedSMEM_offset_0_alias
	.size		__nv_reservedSMEM_offset_0_alias, 0, 64
	.other		__nv_reservedSMEM_offset_0_alias,@"STO_CUDA_RESERVED_SHARED STV_DEFAULT"
__nv_reservedSMEM_offset_0_alias:
	.zero		0
	.zero		64


//--------------------- .nv.constant0.transpose_double --------------------------
	.section	.nv.constant0.transpose_double,"a",@progbits
	.sectionflags	@""
	.align	4
.nv.constant0.transpose_double:
	.zero		920


//--------------------- .nv.constant0.mul_double  --------------------------
	.section	.nv.constant0.mul_double,"a",@progbits
	.sectionflags	@""
	.align	4
.nv.constant0.mul_double:
	.zero		936


//--------------------- .nv.constant0.transpose_float --------------------------
	.section	.nv.constant0.transpose_float,"a",@progbits
	.sectionflags	@""
	.align	4
.nv.constant0.transpose_float:
	.zero		920


//--------------------- .nv.constant0.mul_float   --------------------------
	.section	.nv.constant0.mul_float,"a",@progbits
	.sectionflags	@""
	.align	4
.nv.constant0.mul_float:
	.zero		936


//--------------------- SYMBOLS --------------------------

	.type		.nv.reservedSmem.offset0,@object
	.size		.nv.reservedSmem.offset0,0x4
